	.target	sm_90a

	.elftype	@"ET_EXEC"


//--------------------- .note.nv.tkinfo           --------------------------
	.section	.note.nv.tkinfo,"",@"SHT_NOTE"
	.sectionflags	@"SHF_NOTE_NV_TKINFO"
	.tkinfo
        /*0018*/ 	.word	0x00000002
        /*0030*/ 	.string	""
        /*0030*/ 	.string	"ptxas"
        /*0030*/ 	.string	"Cuda compilation tools, release 13.0, V13.0.88"
        /*0030*/ 	.string	"Build cuda_13.0.r13.0/compiler.36424714_0"
        /*0030*/ 	.string	"-arch sm_90a -m 64 "



//--------------------- .note.nv.cuinfo           --------------------------
	.section	.note.nv.cuinfo,"",@"SHT_NOTE"
	.sectionflags	@"SHF_NOTE_NV_CUINFO"
        /*0018*/ 	.short	0x0002
        /*001a*/ 	.short	0x005a
        /*001c*/ 	.short	0x0082
	.zero		2


//--------------------- .nv.info                  --------------------------
	.section	.nv.info,"",@"SHT_CUDA_INFO"
	.align	4


	//----- nvinfo : EIATTR_REGCOUNT
	.align		4
        /*0000*/ 	.byte	0x04, 0x2f
        /*0002*/ 	.short	(.L_12 - .L_11)
	.align		4
.L_11:
        /*0004*/ 	.word	index@(_ZN7cutlass13device_kernelINS_4conv6kernel13ConvUniversalINS1_16ConvProblemShapeILNS1_8OperatorE0ELi2EEENS1_10collective14CollectiveConvINS1_46MainloopSm90TmaGmmaWarpSpecializedImplicitGemmILS5_0ELi18ELi2EN4cute5tupleIJNSA_1CILi2EEENSC_ILi1EEESE_EEENS1_36KernelImplicitTmaWarpSpecializedSm90ELi1EEENSB_IJNSC_ILi64EEENSC_ILi128EEENSB_IJSI_EEEEEENS_12float_e4m3_tESM_NSA_8TiledMMAINSA_8MMA_AtomIJNSA_4SM904GMMA31MMA_64x128x32_F32E4M3E4M3_SS_TNILNSQ_7ScaleInE1ELSS_1EEEEEENSA_6LayoutINSB_IJSE_SE_SE_EEENSB_IJNSC_ILi0EEESX_SX_EEEEENSB_IJNSA_10UnderscoreES10_S10_EEEEENS7_6detail26Sm90ImplicitGemmTileTraitsINSA_20SM90_TMA_LOAD_IM2COLENSA_14ComposedLayoutINSA_7SwizzleILi2ELi4ELi3EEENSA_18smem_ptr_flag_bitsILi8EEENSV_INSB_IJNSB_IJNSC_ILi8EEES1B_EEENSB_IJSI_SE_EEENSB_IJSE_NSC_ILi18EEEEEEEEENSB_IJNSB_IJSI_NSC_ILi512EEEEEENSB_IJSE_SX_EEENSB_IJSX_NSC_ILi4096EEEEEEEEEEEEEvEENS14_INSA_23SM90_TMA_LOAD_MULTICASTENS16_IS18_S1A_NSV_INSB_IJNSB_IJS1B_NSC_ILi16EEEEEES1D_S1F_EEENSB_IJS1I_S1J_NSB_IJSX_NSC_ILi8192EEEEEEEEEEEEEvEEEENS_8epilogue10collective6detail29Sm90TmaWarpSpecializedAdapterINS22_15DefaultEpilogueISM_NSB_IJNSB_IJlllEEESE_SX_EEES27_NS21_6thread17LinearCombinationISM_Li1EffLNS28_9ScaleType4KindE0ELNS_15FloatRoundStyleE2ESM_EENS_4gemm15EpilogueDefaultEEEEEvvEEEEvNT_6ParamsE)
        /*0008*/ 	.word	0x0000005a


	//----- nvinfo : EIATTR_FRAME_SIZE
	.align		4
.L_12:
        /*000c*/ 	.byte	0x04, 0x11
        /*000e*/ 	.short	(.L_14 - .L_13)
	.align		4
.L_13:
        /*0010*/ 	.word	index@(_ZN7cutlass13device_kernelINS_4conv6kernel13ConvUniversalINS1_16ConvProblemShapeILNS1_8OperatorE0ELi2EEENS1_10collective14CollectiveConvINS1_46MainloopSm90TmaGmmaWarpSpecializedImplicitGemmILS5_0ELi18ELi2EN4cute5tupleIJNSA_1CILi2EEENSC_ILi1EEESE_EEENS1_36KernelImplicitTmaWarpSpecializedSm90ELi1EEENSB_IJNSC_ILi64EEENSC_ILi128EEENSB_IJSI_EEEEEENS_12float_e4m3_tESM_NSA_8TiledMMAINSA_8MMA_AtomIJNSA_4SM904GMMA31MMA_64x128x32_F32E4M3E4M3_SS_TNILNSQ_7ScaleInE1ELSS_1EEEEEENSA_6LayoutINSB_IJSE_SE_SE_EEENSB_IJNSC_ILi0EEESX_SX_EEEEENSB_IJNSA_10UnderscoreES10_S10_EEEEENS7_6detail26Sm90ImplicitGemmTileTraitsINSA_20SM90_TMA_LOAD_IM2COLENSA_14ComposedLayoutINSA_7SwizzleILi2ELi4ELi3EEENSA_18smem_ptr_flag_bitsILi8EEENSV_INSB_IJNSB_IJNSC_ILi8EEES1B_EEENSB_IJSI_SE_EEENSB_IJSE_NSC_ILi18EEEEEEEEENSB_IJNSB_IJSI_NSC_ILi512EEEEEENSB_IJSE_SX_EEENSB_IJSX_NSC_ILi4096EEEEEEEEEEEEEvEENS14_INSA_23SM90_TMA_LOAD_MULTICASTENS16_IS18_S1A_NSV_INSB_IJNSB_IJS1B_NSC_ILi16EEEEEES1D_S1F_EEENSB_IJS1I_S1J_NSB_IJSX_NSC_ILi8192EEEEEEEEEEEEEvEEEENS_8epilogue10collective6detail29Sm90TmaWarpSpecializedAdapterINS22_15DefaultEpilogueISM_NSB_IJNSB_IJlllEEESE_SX_EEES27_NS21_6thread17LinearCombinationISM_Li1EffLNS28_9ScaleType4KindE0ELNS_15FloatRoundStyleE2ESM_EENS_4gemm15EpilogueDefaultEEEEEvvEEEEvNT_6ParamsE)
        /*0014*/ 	.word	0x00000000


	//----- nvinfo : EIATTR_MIN_STACK_SIZE
	.align		4
.L_14:
        /*0018*/ 	.byte	0x04, 0x12
        /*001a*/ 	.short	(.L_16 - .L_15)
	.align		4
.L_15:
        /*001c*/ 	.word	index@(_ZN7cutlass13device_kernelINS_4conv6kernel13ConvUniversalINS1_16ConvProblemShapeILNS1_8OperatorE0ELi2EEENS1_10collective14CollectiveConvINS1_46MainloopSm90TmaGmmaWarpSpecializedImplicitGemmILS5_0ELi18ELi2EN4cute5tupleIJNSA_1CILi2EEENSC_ILi1EEESE_EEENS1_36KernelImplicitTmaWarpSpecializedSm90ELi1EEENSB_IJNSC_ILi64EEENSC_ILi128EEENSB_IJSI_EEEEEENS_12float_e4m3_tESM_NSA_8TiledMMAINSA_8MMA_AtomIJNSA_4SM904GMMA31MMA_64x128x32_F32E4M3E4M3_SS_TNILNSQ_7ScaleInE1ELSS_1EEEEEENSA_6LayoutINSB_IJSE_SE_SE_EEENSB_IJNSC_ILi0EEESX_SX_EEEEENSB_IJNSA_10UnderscoreES10_S10_EEEEENS7_6detail26Sm90ImplicitGemmTileTraitsINSA_20SM90_TMA_LOAD_IM2COLENSA_14ComposedLayoutINSA_7SwizzleILi2ELi4ELi3EEENSA_18smem_ptr_flag_bitsILi8EEENSV_INSB_IJNSB_IJNSC_ILi8EEES1B_EEENSB_IJSI_SE_EEENSB_IJSE_NSC_ILi18EEEEEEEEENSB_IJNSB_IJSI_NSC_ILi512EEEEEENSB_IJSE_SX_EEENSB_IJSX_NSC_ILi4096EEEEEEEEEEEEEvEENS14_INSA_23SM90_TMA_LOAD_MULTICASTENS16_IS18_S1A_NSV_INSB_IJNSB_IJS1B_NSC_ILi16EEEEEES1D_S1F_EEENSB_IJS1I_S1J_NSB_IJSX_NSC_ILi8192EEEEEEEEEEEEEvEEEENS_8epilogue10collective6detail29Sm90TmaWarpSpecializedAdapterINS22_15DefaultEpilogueISM_NSB_IJNSB_IJlllEEESE_SX_EEES27_NS21_6thread17LinearCombinationISM_Li1EffLNS28_9ScaleType4KindE0ELNS_15FloatRoundStyleE2ESM_EENS_4gemm15EpilogueDefaultEEEEEvvEEEEvNT_6ParamsE)
        /*0020*/ 	.word	0x00000000
.L_16:


//--------------------- .nv.compat                --------------------------
	.section	.nv.compat,"",@"SHT_CUDA_COMPAT_INFO"
	.align	4
        /*0000*/ 	.byte	0x02, 0x09, 0x01, 0x00, 0x02, 0x02, 0x04, 0x00, 0x02, 0x05, 0x05, 0x00, 0x03, 0x07, 0x01, 0x01
        /*0010*/ 	.byte	0x02, 0x03, 0x01, 0x00, 0x02, 0x06, 0x01, 0x00, 0x04, 0x0b, 0x08, 0x00, 0x00, 0x00, 0x00, 0x00
        /*0020*/ 	.byte	0x00, 0x00, 0x00, 0x00


//--------------------- .nv.info._ZN7cutlass13device_kernelINS_4conv6kernel13ConvUniversalINS1_16ConvProblemShapeILNS1_8OperatorE0ELi2EEENS1_10collective14CollectiveConvINS1_46MainloopSm90TmaGmmaWarpSpecializedImplicitGemmILS5_0ELi18ELi2EN4cute5tupleIJNSA_1CILi2EEENSC_ILi1EEESE_EEENS1_36KernelImplicitTmaWarpSpecializedSm90ELi1EEENSB_IJNSC_ILi64EEENSC_ILi128EEENSB_IJSI_EEEEEENS_12float_e4m3_tESM_NSA_8TiledMMAINSA_8MMA_AtomIJNSA_4SM904GMMA31MMA_64x128x32_F32E4M3E4M3_SS_TNILNSQ_7ScaleInE1ELSS_1EEEEEENSA_6LayoutINSB_IJSE_SE_SE_EEENSB_IJNSC_ILi0EEESX_SX_EEEEENSB_IJNSA_10UnderscoreES10_S10_EEEEENS7_6detail26Sm90ImplicitGemmTileTraitsINSA_20SM90_TMA_LOAD_IM2COLENSA_14ComposedLayoutINSA_7SwizzleILi2ELi4ELi3EEENSA_18smem_ptr_flag_bitsILi8EEENSV_INSB_IJNSB_IJNSC_ILi8EEES1B_EEENSB_IJSI_SE_EEENSB_IJSE_NSC_ILi18EEEEEEEEENSB_IJNSB_IJSI_NSC_ILi512EEEEEENSB_IJSE_SX_EEENSB_IJSX_NSC_ILi4096EEEEEEEEEEEEEvEENS14_INSA_23SM90_TMA_LOAD_MULTICASTENS16_IS18_S1A_NSV_INSB_IJNSB_IJS1B_NSC_ILi16EEEEEES1D_S1F_EEENSB_IJS1I_S1J_NSB_IJSX_NSC_ILi8192EEEEEEEEEEEEEvEEEENS_8epilogue10collective6detail29Sm90TmaWarpSpecializedAdapterINS22_15DefaultEpilogueISM_NSB_IJNSB_IJlllEEESE_SX_EEES27_NS21_6thread17LinearCombinationISM_Li1EffLNS28_9ScaleType4KindE0ELNS_15FloatRoundStyleE2ESM_EENS_4gemm15EpilogueDefaultEEEEEvvEEEEvNT_6ParamsE --------------------------
	.section	.nv.info._ZN7cutlass13device_kernelINS_4conv6kernel13ConvUniversalINS1_16ConvProblemShapeILNS1_8OperatorE0ELi2EEENS1_10collective14CollectiveConvINS1_46MainloopSm90TmaGmmaWarpSpecializedImplicitGemmILS5_0ELi18ELi2EN4cute5tupleIJNSA_1CILi2EEENSC_ILi1EEESE_EEENS1_36KernelImplicitTmaWarpSpecializedSm90ELi1EEENSB_IJNSC_ILi64EEENSC_ILi128EEENSB_IJSI_EEEEEENS_12float_e4m3_tESM_NSA_8TiledMMAINSA_8MMA_AtomIJNSA_4SM904GMMA31MMA_64x128x32_F32E4M3E4M3_SS_TNILNSQ_7ScaleInE1ELSS_1EEEEEENSA_6LayoutINSB_IJSE_SE_SE_EEENSB_IJNSC_ILi0EEESX_SX_EEEEENSB_IJNSA_10UnderscoreES10_S10_EEEEENS7_6detail26Sm90ImplicitGemmTileTraitsINSA_20SM90_TMA_LOAD_IM2COLENSA_14ComposedLayoutINSA_7SwizzleILi2ELi4ELi3EEENSA_18smem_ptr_flag_bitsILi8EEENSV_INSB_IJNSB_IJNSC_ILi8EEES1B_EEENSB_IJSI_SE_EEENSB_IJSE_NSC_ILi18EEEEEEEEENSB_IJNSB_IJSI_NSC_ILi512EEEEEENSB_IJSE_SX_EEENSB_IJSX_NSC_ILi4096EEEEEEEEEEEEEvEENS14_INSA_23SM90_TMA_LOAD_MULTICASTENS16_IS18_S1A_NSV_INSB_IJNSB_IJS1B_NSC_ILi16EEEEEES1D_S1F_EEENSB_IJS1I_S1J_NSB_IJSX_NSC_ILi8192EEEEEEEEEEEEEvEEEENS_8epilogue10collective6detail29Sm90TmaWarpSpecializedAdapterINS22_15DefaultEpilogueISM_NSB_IJNSB_IJlllEEESE_SX_EEES27_NS21_6thread17LinearCombinationISM_Li1EffLNS28_9ScaleType4KindE0ELNS_15FloatRoundStyleE2ESM_EENS_4gemm15EpilogueDefaultEEEEEvvEEEEvNT_6ParamsE,"",@"SHT_CUDA_INFO"
	.sectionflags	@""
	.align	4


	//----- nvinfo : EIATTR_CUDA_API_VERSION
	.align		4
        /*0000*/ 	.byte	0x04, 0x37
        /*0002*/ 	.short	(.L_18 - .L_17)
.L_17:
        /*0004*/ 	.word	0x00000082


	//----- nvinfo : EIATTR_KPARAM_INFO
	.align		4
.L_18:
        /*0008*/ 	.byte	0x04, 0x17
        /*000a*/ 	.short	(.L_20 - .L_19)
.L_19:
        /*000c*/ 	.word	0x00000000
        /*0010*/ 	.short	0x0000
        /*0012*/ 	.short	0x0070
        /*0014*/ 	.byte	0x00, 0xf0, 0x01, 0x0e


	//----- nvinfo : EIATTR_SPARSE_MMA_MASK
	.align		4
.L_20:
        /*0018*/ 	.byte	0x03, 0x50
        /*001a*/ 	.short	0x0000


	//----- nvinfo : EIATTR_MAXREG_COUNT
	.align		4
        /*001c*/ 	.byte	0x03, 0x1b
        /*001e*/ 	.short	0x00ff


	//----- nvinfo : EIATTR_NUM_BARRIERS
	.align		4
        /*0020*/ 	.byte	0x02, 0x4c
        /*0022*/ 	.byte	0x01
	.zero		1


	//----- nvinfo : EIATTR_MERCURY_ISA_VERSION
	.align		4
        /*0024*/ 	.byte	0x03, 0x5f
        /*0026*/ 	.short	0x0101


	//----- nvinfo : EIATTR_COOP_GROUP_MASK_REGIDS
	.align		4
        /*0028*/ 	.byte	0x04, 0x29
        /*002a*/ 	.short	(.L_22 - .L_21)


	//   ....[0]....
.L_21:
        /*002c*/ 	.word	0xffffffff


	//   ....[1]....
        /*0030*/ 	.word	0xffffffff


	//   ....[2]....
        /*0034*/ 	.word	0xffffffff


	//   ....[3]....
        /*0038*/ 	.word	0xffffffff


	//----- nvinfo : EIATTR_COOP_GROUP_INSTR_OFFSETS
	.align		4
.L_22:
        /*003c*/ 	.byte	0x04, 0x28
        /*003e*/ 	.short	(.L_24 - .L_23)


	//   ....[0]....
.L_23:
        /*0040*/ 	.word	0x00000070


	//   ....[1]....
        /*0044*/ 	.word	0x00000080


	//   ....[2]....
        /*0048*/ 	.word	0x00000140


	//   ....[3]....
        /*004c*/ 	.word	0x00000890


	//----- nvinfo : EIATTR_MBARRIER_INSTR_OFFSETS
	.align		4
.L_24:
        /*0050*/ 	.byte	0x04, 0x39
        /*0052*/ 	.short	(.L_26 - .L_25)


	//   ....[0]....
.L_25:
        /*0054*/ 	.word	0x00000310
        /*0058*/ 	.word	0x000000ff
        /*005c*/ 	.word	0x00036000
        /*0060*/ 	.short	0x0100
        /*0062*/ 	.byte	0x08
	.zero		1


	//   ....[1]....
        /*0064*/ 	.word	0x00000320
        /*0068*/ 	.word	0x000000ff
        /*006c*/ 	.word	0x00036090
        /*0070*/ 	.short	0x0100
        /*0072*/ 	.byte	0x08
	.zero		1


	//   ....[2]....
        /*0074*/ 	.word	0x00000330
        /*0078*/ 	.word	0x000000ff
        /*007c*/ 	.word	0x00036008
        /*0080*/ 	.short	0x0100
        /*0082*/ 	.byte	0x08
	.zero		1


	//   ....[3]....
        /*0084*/ 	.word	0x00000340
        /*0088*/ 	.word	0x000000ff
        /*008c*/ 	.word	0x00036098
        /*0090*/ 	.short	0x0100
        /*0092*/ 	.byte	0x08
	.zero		1


	//   ....[4]....
        /*0094*/ 	.word	0x00000350
        /*0098*/ 	.word	0x000000ff
        /*009c*/ 	.word	0x00036010
        /*00a0*/ 	.short	0x0100
        /*00a2*/ 	.byte	0x08
	.zero		1


	//   ....[5]....
        /*00a4*/ 	.word	0x00000360
        /*00a8*/ 	.word	0x000000ff
        /*00ac*/ 	.word	0x000360a0
        /*00b0*/ 	.short	0x0100
        /*00b2*/ 	.byte	0x08
	.zero		1


	//   ....[6]....
        /*00b4*/ 	.word	0x00000370
        /*00b8*/ 	.word	0x000000ff
        /*00bc*/ 	.word	0x00036018
        /*00c0*/ 	.short	0x0100
        /*00c2*/ 	.byte	0x08
	.zero		1


	//   ....[7]....
        /*00c4*/ 	.word	0x00000380
        /*00c8*/ 	.word	0x000000ff
        /*00cc*/ 	.word	0x000360a8
        /*00d0*/ 	.short	0x0100
        /*00d2*/ 	.byte	0x08
	.zero		1


	//   ....[8]....
        /*00d4*/ 	.word	0x00000390
        /*00d8*/ 	.word	0x000000ff
        /*00dc*/ 	.word	0x00036020
        /*00e0*/ 	.short	0x0100
        /*00e2*/ 	.byte	0x08
	.zero		1


	//   ....[9]....
        /*00e4*/ 	.word	0x000003a0
        /*00e8*/ 	.word	0x000000ff
        /*00ec*/ 	.word	0x000360b0
        /*00f0*/ 	.short	0x0100
        /*00f2*/ 	.byte	0x08
	.zero		1


	//   ....[10]....
        /*00f4*/ 	.word	0x000003b0
        /*00f8*/ 	.word	0x000000ff
        /*00fc*/ 	.word	0x00036028
        /*0100*/ 	.short	0x0100
        /*0102*/ 	.byte	0x08
	.zero		1


	//   ....[11]....
        /*0104*/ 	.word	0x000003c0
        /*0108*/ 	.word	0x000000ff
        /*010c*/ 	.word	0x000360b8
        /*0110*/ 	.short	0x0100
        /*0112*/ 	.byte	0x08
	.zero		1


	//   ....[12]....
        /*0114*/ 	.word	0x000003d0
        /*0118*/ 	.word	0x000000ff
        /*011c*/ 	.word	0x00036030
        /*0120*/ 	.short	0x0100
        /*0122*/ 	.byte	0x08
	.zero		1


	//   ....[13]....
        /*0124*/ 	.word	0x000003e0
        /*0128*/ 	.word	0x000000ff
        /*012c*/ 	.word	0x000360c0
        /*0130*/ 	.short	0x0100
        /*0132*/ 	.byte	0x08
	.zero		1


	//   ....[14]....
        /*0134*/ 	.word	0x000003f0
        /*0138*/ 	.word	0x000000ff
        /*013c*/ 	.word	0x00036038
        /*0140*/ 	.short	0x0100
        /*0142*/ 	.byte	0x08
	.zero		1


	//   ....[15]....
        /*0144*/ 	.word	0x00000400
        /*0148*/ 	.word	0x000000ff
        /*014c*/ 	.word	0x000360c8
        /*0150*/ 	.short	0x0100
        /*0152*/ 	.byte	0x08
	.zero		1


	//   ....[16]....
        /*0154*/ 	.word	0x00000410
        /*0158*/ 	.word	0x000000ff
        /*015c*/ 	.word	0x00036040
        /*0160*/ 	.short	0x0100
        /*0162*/ 	.byte	0x08
	.zero		1


	//   ....[17]....
        /*0164*/ 	.word	0x00000420
        /*0168*/ 	.word	0x000000ff
        /*016c*/ 	.word	0x000360d0
        /*0170*/ 	.short	0x0100
        /*0172*/ 	.byte	0x08
	.zero		1


	//   ....[18]....
        /*0174*/ 	.word	0x00000430
        /*0178*/ 	.word	0x000000ff
        /*017c*/ 	.word	0x00036048
        /*0180*/ 	.short	0x0100
        /*0182*/ 	.byte	0x08
	.zero		1


	//   ....[19]....
        /*0184*/ 	.word	0x00000440
        /*0188*/ 	.word	0x000000ff
        /*018c*/ 	.word	0x000360d8
        /*0190*/ 	.short	0x0100
        /*0192*/ 	.byte	0x08
	.zero		1


	//   ....[20]....
        /*0194*/ 	.word	0x00000450
        /*0198*/ 	.word	0x000000ff
        /*019c*/ 	.word	0x00036050
        /*01a0*/ 	.short	0x0100
        /*01a2*/ 	.byte	0x08
	.zero		1


	//   ....[21]....
        /*01a4*/ 	.word	0x00000460
        /*01a8*/ 	.word	0x000000ff
        /*01ac*/ 	.word	0x000360e0
        /*01b0*/ 	.short	0x0100
        /*01b2*/ 	.byte	0x08
	.zero		1


	//   ....[22]....
        /*01b4*/ 	.word	0x00000470
        /*01b8*/ 	.word	0x000000ff
        /*01bc*/ 	.word	0x00036058
        /*01c0*/ 	.short	0x0100
        /*01c2*/ 	.byte	0x08
	.zero		1


	//   ....[23]....
        /*01c4*/ 	.word	0x00000480
        /*01c8*/ 	.word	0x000000ff
        /*01cc*/ 	.word	0x000360e8
        /*01d0*/ 	.short	0x0100
        /*01d2*/ 	.byte	0x08
	.zero		1


	//   ....[24]....
        /*01d4*/ 	.word	0x00000490
        /*01d8*/ 	.word	0x000000ff
        /*01dc*/ 	.word	0x00036060
        /*01e0*/ 	.short	0x0100
        /*01e2*/ 	.byte	0x08
	.zero		1


	//   ....[25]....
        /*01e4*/ 	.word	0x000004a0
        /*01e8*/ 	.word	0x000000ff
        /*01ec*/ 	.word	0x000360f0
        /*01f0*/ 	.short	0x0100
        /*01f2*/ 	.byte	0x08
	.zero		1


	//   ....[26]....
        /*01f4*/ 	.word	0x000004b0
        /*01f8*/ 	.word	0x000000ff
        /*01fc*/ 	.word	0x00036068
        /*0200*/ 	.short	0x0100
        /*0202*/ 	.byte	0x08
	.zero		1


	//   ....[27]....
        /*0204*/ 	.word	0x000004c0
        /*0208*/ 	.word	0x000000ff
        /*020c*/ 	.word	0x000360f8
        /*0210*/ 	.short	0x0100
        /*0212*/ 	.byte	0x08
	.zero		1


	//   ....[28]....
        /*0214*/ 	.word	0x000004d0
        /*0218*/ 	.word	0x000000ff
        /*021c*/ 	.word	0x00036070
        /*0220*/ 	.short	0x0100
        /*0222*/ 	.byte	0x08
	.zero		1


	//   ....[29]....
        /*0224*/ 	.word	0x000004e0
        /*0228*/ 	.word	0x000000ff
        /*022c*/ 	.word	0x00036100
        /*0230*/ 	.short	0x0100
        /*0232*/ 	.byte	0x08
	.zero		1


	//   ....[30]....
        /*0234*/ 	.word	0x000004f0
        /*0238*/ 	.word	0x000000ff
        /*023c*/ 	.word	0x00036078
        /*0240*/ 	.short	0x0100
        /*0242*/ 	.byte	0x08
	.zero		1


	//   ....[31]....
        /*0244*/ 	.word	0x00000500
        /*0248*/ 	.word	0x000000ff
        /*024c*/ 	.word	0x00036108
        /*0250*/ 	.short	0x0100
        /*0252*/ 	.byte	0x08
	.zero		1


	//   ....[32]....
        /*0254*/ 	.word	0x00000510
        /*0258*/ 	.word	0x000000ff
        /*025c*/ 	.word	0x00036080
        /*0260*/ 	.short	0x0100
        /*0262*/ 	.byte	0x08
	.zero		1


	//   ....[33]....
        /*0264*/ 	.word	0x00000520
        /*0268*/ 	.word	0x000000ff
        /*026c*/ 	.word	0x00036110
        /*0270*/ 	.short	0x0100
        /*0272*/ 	.byte	0x08
	.zero		1


	//   ....[34]....
        /*0274*/ 	.word	0x00000530
        /*0278*/ 	.word	0x000000ff
        /*027c*/ 	.word	0x00036088
        /*0280*/ 	.short	0x0100
        /*0282*/ 	.byte	0x08
	.zero		1


	//   ....[35]....
        /*0284*/ 	.word	0x00000540
        /*0288*/ 	.word	0x000000ff
        /*028c*/ 	.word	0x00036118
        /*0290*/ 	.short	0x0100
        /*0292*/ 	.byte	0x08
	.zero		1


	//   ....[36]....
        /*0294*/ 	.word	0x00000ee0
        /*0298*/ 	.word	0x00000008
        /*029c*/ 	.word	0x00036000
        /*02a0*/ 	.short	0x010a
        /*02a2*/ 	.byte	0x3f
	.zero		1


	//   ....[37]....
        /*02a4*/ 	.word	0x000011c0
        /*02a8*/ 	.word	0x0000000b
        /*02ac*/ 	.word	0x00036000
        /*02b0*/ 	.short	0x010a
        /*02b2*/ 	.byte	0x3f
	.zero		1


	//   ....[38]....
        /*02b4*/ 	.word	0x00001320
        /*02b8*/ 	.word	0x0000000b
        /*02bc*/ 	.word	0x00000000
        /*02c0*/ 	.short	0x0101
        /*02c2*/ 	.byte	0x3f
	.zero		1


	//   ....[39]....
        /*02c4*/ 	.word	0x00001560
        /*02c8*/ 	.word	0x00000003
        /*02cc*/ 	.word	0x00000000
        /*02d0*/ 	.short	0x0101
        /*02d2*/ 	.byte	0x3f
	.zero		1


	//   ....[40]....
        /*02d4*/ 	.word	0x00005f80
        /*02d8*/ 	.word	0x0000000e
        /*02dc*/ 	.word	0x00036090
        /*02e0*/ 	.short	0x010a
        /*02e2*/ 	.byte	0x3f
	.zero		1


	//   ....[41]....
        /*02e4*/ 	.word	0x00006640
        /*02e8*/ 	.word	0x00000002
        /*02ec*/ 	.word	0x00000000
        /*02f0*/ 	.short	0x010a
        /*02f2*/ 	.byte	0x3f
	.zero		1


	//   ....[42]....
        /*02f4*/ 	.word	0x000066f0
        /*02f8*/ 	.word	0x00000002
        /*02fc*/ 	.word	0x00000000
        /*0300*/ 	.short	0x010a
        /*0302*/ 	.byte	0x3f
	.zero		1


	//   ....[43]....
        /*0304*/ 	.word	0x000067a0
        /*0308*/ 	.word	0x00000002
        /*030c*/ 	.word	0x00000000
        /*0310*/ 	.short	0x010a
        /*0312*/ 	.byte	0x3f
	.zero		1


	//   ....[44]....
        /*0314*/ 	.word	0x00006850
        /*0318*/ 	.word	0x00000002
        /*031c*/ 	.word	0x00000000
        /*0320*/ 	.short	0x010a
        /*0322*/ 	.byte	0x3f
	.zero		1


	//   ....[45]....
        /*0324*/ 	.word	0x00006900
        /*0328*/ 	.word	0x00000002
        /*032c*/ 	.word	0x00000000
        /*0330*/ 	.short	0x010a
        /*0332*/ 	.byte	0x3f
	.zero		1


	//   ....[46]....
        /*0334*/ 	.word	0x000069b0
        /*0338*/ 	.word	0x00000002
        /*033c*/ 	.word	0x00000000
        /*0340*/ 	.short	0x010a
        /*0342*/ 	.byte	0x3f
	.zero		1


	//   ....[47]....
        /*0344*/ 	.word	0x00006a60
        /*0348*/ 	.word	0x00000002
        /*034c*/ 	.word	0x00000000
        /*0350*/ 	.short	0x010a
        /*0352*/ 	.byte	0x3f
	.zero		1


	//   ....[48]....
        /*0354*/ 	.word	0x00006b10
        /*0358*/ 	.word	0x00000002
        /*035c*/ 	.word	0x00000000
        /*0360*/ 	.short	0x010a
        /*0362*/ 	.byte	0x3f
	.zero		1


	//   ....[49]....
        /*0364*/ 	.word	0x00006bc0
        /*0368*/ 	.word	0x00000002
        /*036c*/ 	.word	0x00000000
        /*0370*/ 	.short	0x010a
        /*0372*/ 	.byte	0x3f
	.zero		1


	//   ....[50]....
        /*0374*/ 	.word	0x00006c70
        /*0378*/ 	.word	0x00000002
        /*037c*/ 	.word	0x00000000
        /*0380*/ 	.short	0x010a
        /*0382*/ 	.byte	0x3f
	.zero		1


	//   ....[51]....
        /*0384*/ 	.word	0x00006d20
        /*0388*/ 	.word	0x00000002
        /*038c*/ 	.word	0x00000000
        /*0390*/ 	.short	0x010a
        /*0392*/ 	.byte	0x3f
	.zero		1


	//   ....[52]....
        /*0394*/ 	.word	0x00006dd0
        /*0398*/ 	.word	0x00000002
        /*039c*/ 	.word	0x00000000
        /*03a0*/ 	.short	0x010a
        /*03a2*/ 	.byte	0x3f
	.zero		1


	//   ....[53]....
        /*03a4*/ 	.word	0x00006e80
        /*03a8*/ 	.word	0x00000002
        /*03ac*/ 	.word	0x00000000
        /*03b0*/ 	.short	0x010a
        /*03b2*/ 	.byte	0x3f
	.zero		1


	//   ....[54]....
        /*03b4*/ 	.word	0x00006f30
        /*03b8*/ 	.word	0x00000002
        /*03bc*/ 	.word	0x00000000
        /*03c0*/ 	.short	0x010a
        /*03c2*/ 	.byte	0x3f
	.zero		1


	//   ....[55]....
        /*03c4*/ 	.word	0x00006fe0
        /*03c8*/ 	.word	0x00000002
        /*03cc*/ 	.word	0x00000000
        /*03d0*/ 	.short	0x010a
        /*03d2*/ 	.byte	0x3f
	.zero		1


	//   ....[56]....
        /*03d4*/ 	.word	0x00007090
        /*03d8*/ 	.word	0x00000002
        /*03dc*/ 	.word	0x00000000
        /*03e0*/ 	.short	0x010a
        /*03e2*/ 	.byte	0x3f
	.zero		1


	//   ....[57]....
        /*03e4*/ 	.word	0x00007140
        /*03e8*/ 	.word	0x00000002
        /*03ec*/ 	.word	0x00000000
        /*03f0*/ 	.short	0x010a
        /*03f2*/ 	.byte	0x3f
	.zero		1


	//   ....[58]....
        /*03f4*/ 	.word	0x000071f0
        /*03f8*/ 	.word	0x00000005
        /*03fc*/ 	.word	0x00000000
        /*0400*/ 	.short	0x010a
        /*0402*/ 	.byte	0x3f
	.zero		1


	//----- nvinfo : EIATTR_NUM_MBARRIERS
	.align		4
.L_26:
        /*0404*/ 	.byte	0x03, 0x38
        /*0406*/ 	.short	0x0024


	//----- nvinfo : EIATTR_EXIT_INSTR_OFFSETS
	.align		4
        /*0408*/ 	.byte	0x04, 0x1c
        /*040a*/ 	.short	(.L_28 - .L_27)


	//   ....[0]....
.L_27:
        /*040c*/ 	.word	0x00000c10


	//   ....[1]....
        /*0410*/ 	.word	0x000016b0


	//   ....[2]....
        /*0414*/ 	.word	0x00004d10


	//   ....[3]....
        /*0418*/ 	.word	0x00004d30


	//   ....[4]....
        /*041c*/ 	.word	0x00005d50


	//   ....[5]....
        /*0420*/ 	.word	0x00005d70


	//   ....[6]....
        /*0424*/ 	.word	0x00005d90


	//   ....[7]....
        /*0428*/ 	.word	0x00006530


	//   ....[8]....
        /*042c*/ 	.word	0x00007220


	//----- nvinfo : EIATTR_MAX_THREADS
	.align		4
.L_28:
        /*0430*/ 	.byte	0x04, 0x05
        /*0432*/ 	.short	(.L_30 - .L_29)
.L_29:
        /*0434*/ 	.word	0x00000100
        /*0438*/ 	.word	0x00000001
        /*043c*/ 	.word	0x00000001


	//----- nvinfo : EIATTR_CRS_STACK_SIZE
	.align		4
.L_30:
        /*0440*/ 	.byte	0x04, 0x1e
        /*0442*/ 	.short	(.L_32 - .L_31)
.L_31:
        /*0444*/ 	.word	0x00000000


	//----- nvinfo : EIATTR_CBANK_PARAM_SIZE
	.align		4
.L_32:
        /*0448*/ 	.byte	0x03, 0x19
        /*044a*/ 	.short	0x03f0


	//----- nvinfo : EIATTR_PARAM_CBANK
	.align		4
        /*044c*/ 	.byte	0x04, 0x0a
        /*044e*/ 	.short	(.L_34 - .L_33)
	.align		4
.L_33:
        /*0450*/ 	.word	index@(.nv.constant0._ZN7cutlass13device_kernelINS_4conv6kernel13ConvUniversalINS1_16ConvProblemShapeILNS1_8OperatorE0ELi2EEENS1_10collective14CollectiveConvINS1_46MainloopSm90TmaGmmaWarpSpecializedImplicitGemmILS5_0ELi18ELi2EN4cute5tupleIJNSA_1CILi2EEENSC_ILi1EEESE_EEENS1_36KernelImplicitTmaWarpSpecializedSm90ELi1EEENSB_IJNSC_ILi64EEENSC_ILi128EEENSB_IJSI_EEEEEENS_12float_e4m3_tESM_NSA_8TiledMMAINSA_8MMA_AtomIJNSA_4SM904GMMA31MMA_64x128x32_F32E4M3E4M3_SS_TNILNSQ_7ScaleInE1ELSS_1EEEEEENSA_6LayoutINSB_IJSE_SE_SE_EEENSB_IJNSC_ILi0EEESX_SX_EEEEENSB_IJNSA_10UnderscoreES10_S10_EEEEENS7_6detail26Sm90ImplicitGemmTileTraitsINSA_20SM90_TMA_LOAD_IM2COLENSA_14ComposedLayoutINSA_7SwizzleILi2ELi4ELi3EEENSA_18smem_ptr_flag_bitsILi8EEENSV_INSB_IJNSB_IJNSC_ILi8EEES1B_EEENSB_IJSI_SE_EEENSB_IJSE_NSC_ILi18EEEEEEEEENSB_IJNSB_IJSI_NSC_ILi512EEEEEENSB_IJSE_SX_EEENSB_IJSX_NSC_ILi4096EEEEEEEEEEEEEvEENS14_INSA_23SM90_TMA_LOAD_MULTICASTENS16_IS18_S1A_NSV_INSB_IJNSB_IJS1B_NSC_ILi16EEEEEES1D_S1F_EEENSB_IJS1I_S1J_NSB_IJSX_NSC_ILi8192EEEEEEEEEEEEEvEEEENS_8epilogue10collective6detail29Sm90TmaWarpSpecializedAdapterINS22_15DefaultEpilogueISM_NSB_IJNSB_IJlllEEESE_SX_EEES27_NS21_6thread17LinearCombinationISM_Li1EffLNS28_9ScaleType4KindE0ELNS_15FloatRoundStyleE2ESM_EENS_4gemm15EpilogueDefaultEEEEEvvEEEEvNT_6ParamsE)
        /*0454*/ 	.short	0x0210
        /*0456*/ 	.short	0x03f0


	//----- nvinfo : EIATTR_SW_WAR
	.align		4
.L_34:
        /*0458*/ 	.byte	0x04, 0x36
        /*045a*/ 	.short	(.L_36 - .L_35)
.L_35:
        /*045c*/ 	.word	0x00000008
.L_36:


//--------------------- .nv.callgraph             --------------------------
	.section	.nv.callgraph,"",@"SHT_CUDA_CALLGRAPH"
	.align	4
	.sectionentsize	8
	.align		4
        /*0000*/ 	.word	0x00000000
	.align		4
        /*0004*/ 	.word	0xffffffff
	.align		4
        /*0008*/ 	.word	0x00000000
	.align		4
        /*000c*/ 	.word	0xfffffffe
	.align		4
        /*0010*/ 	.word	0x00000000
	.align		4
        /*0014*/ 	.word	0xfffffffd
	.align		4
        /*0018*/ 	.word	0x00000000
	.align		4
        /*001c*/ 	.word	0xfffffffc


//--------------------- .nv.constant4             --------------------------
	.section	.nv.constant4,"a",@progbits
	.align	8
	.align		8
.nv.constant4:
        /*0000*/ 	.dword	_ZN39_INTERNAL_e8b79078_4_k_cu_ed39042e_38274cuda3std3__45__cpo5beginE
	.align		8
        /*0008*/ 	.dword	_ZN39_INTERNAL_e8b79078_4_k_cu_ed39042e_38274cuda3std3__45__cpo3endE
	.align		8
        /*0010*/ 	.dword	_ZN39_INTERNAL_e8b79078_4_k_cu_ed39042e_38274cuda3std3__45__cpo6cbeginE
	.align		8
        /*0018*/ 	.dword	_ZN39_INTERNAL_e8b79078_4_k_cu_ed39042e_38274cuda3std3__45__cpo4cendE
	.align		8
        /*0020*/ 	.dword	_ZN39_INTERNAL_e8b79078_4_k_cu_ed39042e_38274cuda3std3__441_GLOBAL__N__e8b79078_4_k_cu_ed39042e_38276ignoreE
	.align		8
        /*0028*/ 	.dword	_ZN39_INTERNAL_e8b79078_4_k_cu_ed39042e_38274cuda3std3__419piecewise_constructE
	.align		8
        /*0030*/ 	.dword	_ZN39_INTERNAL_e8b79078_4_k_cu_ed39042e_38274cuda3std3__48in_placeE
	.align		8
        /*0038*/ 	.dword	_ZN39_INTERNAL_e8b79078_4_k_cu_ed39042e_38274cuda3std6ranges3__45__cpo4swapE
	.align		8
        /*0040*/ 	.dword	_ZN39_INTERNAL_e8b79078_4_k_cu_ed39042e_38274cuda3std6ranges3__45__cpo9iter_moveE
	.align		8
        /*0048*/ 	.dword	_ZN39_INTERNAL_e8b79078_4_k_cu_ed39042e_38274cute7productE
	.align		8
        /*0050*/ 	.dword	_ZN39_INTERNAL_e8b79078_4_k_cu_ed39042e_38274cute1_E


//--------------------- .text._ZN7cutlass13device_kernelINS_4conv6kernel13ConvUniversalINS1_16ConvProblemShapeILNS1_8OperatorE0ELi2EEENS1_10collective14CollectiveConvINS1_46MainloopSm90TmaGmmaWarpSpecializedImplicitGemmILS5_0ELi18ELi2EN4cute5tupleIJNSA_1CILi2EEENSC_ILi1EEESE_EEENS1_36KernelImplicitTmaWarpSpecializedSm90ELi1EEENSB_IJNSC_ILi64EEENSC_ILi128EEENSB_IJSI_EEEEEENS_12float_e4m3_tESM_NSA_8TiledMMAINSA_8MMA_AtomIJNSA_4SM904GMMA31MMA_64x128x32_F32E4M3E4M3_SS_TNILNSQ_7ScaleInE1ELSS_1EEEEEENSA_6LayoutINSB_IJSE_SE_SE_EEENSB_IJNSC_ILi0EEESX_SX_EEEEENSB_IJNSA_10UnderscoreES10_S10_EEEEENS7_6detail26Sm90ImplicitGemmTileTraitsINSA_20SM90_TMA_LOAD_IM2COLENSA_14ComposedLayoutINSA_7SwizzleILi2ELi4ELi3EEENSA_18smem_ptr_flag_bitsILi8EEENSV_INSB_IJNSB_IJNSC_ILi8EEES1B_EEENSB_IJSI_SE_EEENSB_IJSE_NSC_ILi18EEEEEEEEENSB_IJNSB_IJSI_NSC_ILi512EEEEEENSB_IJSE_SX_EEENSB_IJSX_NSC_ILi4096EEEEEEEEEEEEEvEENS14_INSA_23SM90_TMA_LOAD_MULTICASTENS16_IS18_S1A_NSV_INSB_IJNSB_IJS1B_NSC_ILi16EEEEEES1D_S1F_EEENSB_IJS1I_S1J_NSB_IJSX_NSC_ILi8192EEEEEEEEEEEEEvEEEENS_8epilogue10collective6detail29Sm90TmaWarpSpecializedAdapterINS22_15DefaultEpilogueISM_NSB_IJNSB_IJlllEEESE_SX_EEES27_NS21_6thread17LinearCombinationISM_Li1EffLNS28_9ScaleType4KindE0ELNS_15FloatRoundStyleE2ESM_EENS_4gemm15EpilogueDefaultEEEEEvvEEEEvNT_6ParamsE --------------------------
	.section	.text._ZN7cutlass13device_kernelINS_4conv6kernel13ConvUniversalINS1_16ConvProblemShapeILNS1_8OperatorE0ELi2EEENS1_10collective14CollectiveConvINS1_46MainloopSm90TmaGmmaWarpSpecializedImplicitGemmILS5_0ELi18ELi2EN4cute5tupleIJNSA_1CILi2EEENSC_ILi1EEESE_EEENS1_36KernelImplicitTmaWarpSpecializedSm90ELi1EEENSB_IJNSC_ILi64EEENSC_ILi128EEENSB_IJSI_EEEEEENS_12float_e4m3_tESM_NSA_8TiledMMAINSA_8MMA_AtomIJNSA_4SM904GMMA31MMA_64x128x32_F32E4M3E4M3_SS_TNILNSQ_7ScaleInE1ELSS_1EEEEEENSA_6LayoutINSB_IJSE_SE_SE_EEENSB_IJNSC_ILi0EEESX_SX_EEEEENSB_IJNSA_10UnderscoreES10_S10_EEEEENS7_6detail26Sm90ImplicitGemmTileTraitsINSA_20SM90_TMA_LOAD_IM2COLENSA_14ComposedLayoutINSA_7SwizzleILi2ELi4ELi3EEENSA_18smem_ptr_flag_bitsILi8EEENSV_INSB_IJNSB_IJNSC_ILi8EEES1B_EEENSB_IJSI_SE_EEENSB_IJSE_NSC_ILi18EEEEEEEEENSB_IJNSB_IJSI_NSC_ILi512EEEEEENSB_IJSE_SX_EEENSB_IJSX_NSC_ILi4096EEEEEEEEEEEEEvEENS14_INSA_23SM90_TMA_LOAD_MULTICASTENS16_IS18_S1A_NSV_INSB_IJNSB_IJS1B_NSC_ILi16EEEEEES1D_S1F_EEENSB_IJS1I_S1J_NSB_IJSX_NSC_ILi8192EEEEEEEEEEEEEvEEEENS_8epilogue10collective6detail29Sm90TmaWarpSpecializedAdapterINS22_15DefaultEpilogueISM_NSB_IJNSB_IJlllEEESE_SX_EEES27_NS21_6thread17LinearCombinationISM_Li1EffLNS28_9ScaleType4KindE0ELNS_15FloatRoundStyleE2ESM_EENS_4gemm15EpilogueDefaultEEEEEvvEEEEvNT_6ParamsE,"ax",@progbits
	.align	128
.text._ZN7cutlass13device_kernelINS_4conv6kernel13ConvUniversalINS1_16ConvProblemShapeILNS1_8OperatorE0ELi2EEENS1_10collective14CollectiveConvINS1_46MainloopSm90TmaGmmaWarpSpecializedImplicitGemmILS5_0ELi18ELi2EN4cute5tupleIJNSA_1CILi2EEENSC_ILi1EEESE_EEENS1_36KernelImplicitTmaWarpSpecializedSm90ELi1EEENSB_IJNSC_ILi64EEENSC_ILi128EEENSB_IJSI_EEEEEENS_12float_e4m3_tESM_NSA_8TiledMMAINSA_8MMA_AtomIJNSA_4SM904GMMA31MMA_64x128x32_F32E4M3E4M3_SS_TNILNSQ_7ScaleInE1ELSS_1EEEEEENSA_6LayoutINSB_IJSE_SE_SE_EEENSB_IJNSC_ILi0EEESX_SX_EEEEENSB_IJNSA_10UnderscoreES10_S10_EEEEENS7_6detail26Sm90ImplicitGemmTileTraitsINSA_20SM90_TMA_LOAD_IM2COLENSA_14ComposedLayoutINSA_7SwizzleILi2ELi4ELi3EEENSA_18smem_ptr_flag_bitsILi8EEENSV_INSB_IJNSB_IJNSC_ILi8EEES1B_EEENSB_IJSI_SE_EEENSB_IJSE_NSC_ILi18EEEEEEEEENSB_IJNSB_IJSI_NSC_ILi512EEEEEENSB_IJSE_SX_EEENSB_IJSX_NSC_ILi4096EEEEEEEEEEEEEvEENS14_INSA_23SM90_TMA_LOAD_MULTICASTENS16_IS18_S1A_NSV_INSB_IJNSB_IJS1B_NSC_ILi16EEEEEES1D_S1F_EEENSB_IJS1I_S1J_NSB_IJSX_NSC_ILi8192EEEEEEEEEEEEEvEEEENS_8epilogue10collective6detail29Sm90TmaWarpSpecializedAdapterINS22_15DefaultEpilogueISM_NSB_IJNSB_IJlllEEESE_SX_EEES27_NS21_6thread17LinearCombinationISM_Li1EffLNS28_9ScaleType4KindE0ELNS_15FloatRoundStyleE2ESM_EENS_4gemm15EpilogueDefaultEEEEEvvEEEEvNT_6ParamsE:
        .type           _ZN7cutlass13device_kernelINS_4conv6kernel13ConvUniversalINS1_16ConvProblemShapeILNS1_8OperatorE0ELi2EEENS1_10collective14CollectiveConvINS1_46MainloopSm90TmaGmmaWarpSpecializedImplicitGemmILS5_0ELi18ELi2EN4cute5tupleIJNSA_1CILi2EEENSC_ILi1EEESE_EEENS1_36KernelImplicitTmaWarpSpecializedSm90ELi1EEENSB_IJNSC_ILi64EEENSC_ILi128EEENSB_IJSI_EEEEEENS_12float_e4m3_tESM_NSA_8TiledMMAINSA_8MMA_AtomIJNSA_4SM904GMMA31MMA_64x128x32_F32E4M3E4M3_SS_TNILNSQ_7ScaleInE1ELSS_1EEEEEENSA_6LayoutINSB_IJSE_SE_SE_EEENSB_IJNSC_ILi0EEESX_SX_EEEEENSB_IJNSA_10UnderscoreES10_S10_EEEEENS7_6detail26Sm90ImplicitGemmTileTraitsINSA_20SM90_TMA_LOAD_IM2COLENSA_14ComposedLayoutINSA_7SwizzleILi2ELi4ELi3EEENSA_18smem_ptr_flag_bitsILi8EEENSV_INSB_IJNSB_IJNSC_ILi8EEES1B_EEENSB_IJSI_SE_EEENSB_IJSE_NSC_ILi18EEEEEEEEENSB_IJNSB_IJSI_NSC_ILi512EEEEEENSB_IJSE_SX_EEENSB_IJSX_NSC_ILi4096EEEEEEEEEEEEEvEENS14_INSA_23SM90_TMA_LOAD_MULTICASTENS16_IS18_S1A_NSV_INSB_IJNSB_IJS1B_NSC_ILi16EEEEEES1D_S1F_EEENSB_IJS1I_S1J_NSB_IJSX_NSC_ILi8192EEEEEEEEEEEEEvEEEENS_8epilogue10collective6detail29Sm90TmaWarpSpecializedAdapterINS22_15DefaultEpilogueISM_NSB_IJNSB_IJlllEEESE_SX_EEES27_NS21_6thread17LinearCombinationISM_Li1EffLNS28_9ScaleType4KindE0ELNS_15FloatRoundStyleE2ESM_EENS_4gemm15EpilogueDefaultEEEEEvvEEEEvNT_6ParamsE,@function
        .size           _ZN7cutlass13device_kernelINS_4conv6kernel13ConvUniversalINS1_16ConvProblemShapeILNS1_8OperatorE0ELi2EEENS1_10collective14CollectiveConvINS1_46MainloopSm90TmaGmmaWarpSpecializedImplicitGemmILS5_0ELi18ELi2EN4cute5tupleIJNSA_1CILi2EEENSC_ILi1EEESE_EEENS1_36KernelImplicitTmaWarpSpecializedSm90ELi1EEENSB_IJNSC_ILi64EEENSC_ILi128EEENSB_IJSI_EEEEEENS_12float_e4m3_tESM_NSA_8TiledMMAINSA_8MMA_AtomIJNSA_4SM904GMMA31MMA_64x128x32_F32E4M3E4M3_SS_TNILNSQ_7ScaleInE1ELSS_1EEEEEENSA_6LayoutINSB_IJSE_SE_SE_EEENSB_IJNSC_ILi0EEESX_SX_EEEEENSB_IJNSA_10UnderscoreES10_S10_EEEEENS7_6detail26Sm90ImplicitGemmTileTraitsINSA_20SM90_TMA_LOAD_IM2COLENSA_14ComposedLayoutINSA_7SwizzleILi2ELi4ELi3EEENSA_18smem_ptr_flag_bitsILi8EEENSV_INSB_IJNSB_IJNSC_ILi8EEES1B_EEENSB_IJSI_SE_EEENSB_IJSE_NSC_ILi18EEEEEEEEENSB_IJNSB_IJSI_NSC_ILi512EEEEEENSB_IJSE_SX_EEENSB_IJSX_NSC_ILi4096EEEEEEEEEEEEEvEENS14_INSA_23SM90_TMA_LOAD_MULTICASTENS16_IS18_S1A_NSV_INSB_IJNSB_IJS1B_NSC_ILi16EEEEEES1D_S1F_EEENSB_IJS1I_S1J_NSB_IJSX_NSC_ILi8192EEEEEEEEEEEEEvEEEENS_8epilogue10collective6detail29Sm90TmaWarpSpecializedAdapterINS22_15DefaultEpilogueISM_NSB_IJNSB_IJlllEEESE_SX_EEES27_NS21_6thread17LinearCombinationISM_Li1EffLNS28_9ScaleType4KindE0ELNS_15FloatRoundStyleE2ESM_EENS_4gemm15EpilogueDefaultEEEEEvvEEEEvNT_6ParamsE,(.L_x_182 - _ZN7cutlass13device_kernelINS_4conv6kernel13ConvUniversalINS1_16ConvProblemShapeILNS1_8OperatorE0ELi2EEENS1_10collective14CollectiveConvINS1_46MainloopSm90TmaGmmaWarpSpecializedImplicitGemmILS5_0ELi18ELi2EN4cute5tupleIJNSA_1CILi2EEENSC_ILi1EEESE_EEENS1_36KernelImplicitTmaWarpSpecializedSm90ELi1EEENSB_IJNSC_ILi64EEENSC_ILi128EEENSB_IJSI_EEEEEENS_12float_e4m3_tESM_NSA_8TiledMMAINSA_8MMA_AtomIJNSA_4SM904GMMA31MMA_64x128x32_F32E4M3E4M3_SS_TNILNSQ_7ScaleInE1ELSS_1EEEEEENSA_6LayoutINSB_IJSE_SE_SE_EEENSB_IJNSC_ILi0EEESX_SX_EEEEENSB_IJNSA_10UnderscoreES10_S10_EEEEENS7_6detail26Sm90ImplicitGemmTileTraitsINSA_20SM90_TMA_LOAD_IM2COLENSA_14ComposedLayoutINSA_7SwizzleILi2ELi4ELi3EEENSA_18smem_ptr_flag_bitsILi8EEENSV_INSB_IJNSB_IJNSC_ILi8EEES1B_EEENSB_IJSI_SE_EEENSB_IJSE_NSC_ILi18EEEEEEEEENSB_IJNSB_IJSI_NSC_ILi512EEEEEENSB_IJSE_SX_EEENSB_IJSX_NSC_ILi4096EEEEEEEEEEEEEvEENS14_INSA_23SM90_TMA_LOAD_MULTICASTENS16_IS18_S1A_NSV_INSB_IJNSB_IJS1B_NSC_ILi16EEEEEES1D_S1F_EEENSB_IJS1I_S1J_NSB_IJSX_NSC_ILi8192EEEEEEEEEEEEEvEEEENS_8epilogue10collective6detail29Sm90TmaWarpSpecializedAdapterINS22_15DefaultEpilogueISM_NSB_IJNSB_IJlllEEESE_SX_EEES27_NS21_6thread17LinearCombinationISM_Li1EffLNS28_9ScaleType4KindE0ELNS_15FloatRoundStyleE2ESM_EENS_4gemm15EpilogueDefaultEEEEEvvEEEEvNT_6ParamsE)
        .other          _ZN7cutlass13device_kernelINS_4conv6kernel13ConvUniversalINS1_16ConvProblemShapeILNS1_8OperatorE0ELi2EEENS1_10collective14CollectiveConvINS1_46MainloopSm90TmaGmmaWarpSpecializedImplicitGemmILS5_0ELi18ELi2EN4cute5tupleIJNSA_1CILi2EEENSC_ILi1EEESE_EEENS1_36KernelImplicitTmaWarpSpecializedSm90ELi1EEENSB_IJNSC_ILi64EEENSC_ILi128EEENSB_IJSI_EEEEEENS_12float_e4m3_tESM_NSA_8TiledMMAINSA_8MMA_AtomIJNSA_4SM904GMMA31MMA_64x128x32_F32E4M3E4M3_SS_TNILNSQ_7ScaleInE1ELSS_1EEEEEENSA_6LayoutINSB_IJSE_SE_SE_EEENSB_IJNSC_ILi0EEESX_SX_EEEEENSB_IJNSA_10UnderscoreES10_S10_EEEEENS7_6detail26Sm90ImplicitGemmTileTraitsINSA_20SM90_TMA_LOAD_IM2COLENSA_14ComposedLayoutINSA_7SwizzleILi2ELi4ELi3EEENSA_18smem_ptr_flag_bitsILi8EEENSV_INSB_IJNSB_IJNSC_ILi8EEES1B_EEENSB_IJSI_SE_EEENSB_IJSE_NSC_ILi18EEEEEEEEENSB_IJNSB_IJSI_NSC_ILi512EEEEEENSB_IJSE_SX_EEENSB_IJSX_NSC_ILi4096EEEEEEEEEEEEEvEENS14_INSA_23SM90_TMA_LOAD_MULTICASTENS16_IS18_S1A_NSV_INSB_IJNSB_IJS1B_NSC_ILi16EEEEEES1D_S1F_EEENSB_IJS1I_S1J_NSB_IJSX_NSC_ILi8192EEEEEEEEEEEEEvEEEENS_8epilogue10collective6detail29Sm90TmaWarpSpecializedAdapterINS22_15DefaultEpilogueISM_NSB_IJNSB_IJlllEEESE_SX_EEES27_NS21_6thread17LinearCombinationISM_Li1EffLNS28_9ScaleType4KindE0ELNS_15FloatRoundStyleE2ESM_EENS_4gemm15EpilogueDefaultEEEEEvvEEEEvNT_6ParamsE,@"STO_CUDA_ENTRY STV_DEFAULT"
_ZN7cutlass13device_kernelINS_4conv6kernel13ConvUniversalINS1_16ConvProblemShapeILNS1_8OperatorE0ELi2EEENS1_10collective14CollectiveConvINS1_46MainloopSm90TmaGmmaWarpSpecializedImplicitGemmILS5_0ELi18ELi2EN4cute5tupleIJNSA_1CILi2EEENSC_ILi1EEESE_EEENS1_36KernelImplicitTmaWarpSpecializedSm90ELi1EEENSB_IJNSC_ILi64EEENSC_ILi128EEENSB_IJSI_EEEEEENS_12float_e4m3_tESM_NSA_8TiledMMAINSA_8MMA_AtomIJNSA_4SM904GMMA31MMA_64x128x32_F32E4M3E4M3_SS_TNILNSQ_7ScaleInE1ELSS_1EEEEEENSA_6LayoutINSB_IJSE_SE_SE_EEENSB_IJNSC_ILi0EEESX_SX_EEEEENSB_IJNSA_10UnderscoreES10_S10_EEEEENS7_6detail26Sm90ImplicitGemmTileTraitsINSA_20SM90_TMA_LOAD_IM2COLENSA_14ComposedLayoutINSA_7SwizzleILi2ELi4ELi3EEENSA_18smem_ptr_flag_bitsILi8EEENSV_INSB_IJNSB_IJNSC_ILi8EEES1B_EEENSB_IJSI_SE_EEENSB_IJSE_NSC_ILi18EEEEEEEEENSB_IJNSB_IJSI_NSC_ILi512EEEEEENSB_IJSE_SX_EEENSB_IJSX_NSC_ILi4096EEEEEEEEEEEEEvEENS14_INSA_23SM90_TMA_LOAD_MULTICASTENS16_IS18_S1A_NSV_INSB_IJNSB_IJS1B_NSC_ILi16EEEEEES1D_S1F_EEENSB_IJS1I_S1J_NSB_IJSX_NSC_ILi8192EEEEEEEEEEEEEvEEEENS_8epilogue10collective6detail29Sm90TmaWarpSpecializedAdapterINS22_15DefaultEpilogueISM_NSB_IJNSB_IJlllEEESE_SX_EEES27_NS21_6thread17LinearCombinationISM_Li1EffLNS28_9ScaleType4KindE0ELNS_15FloatRoundStyleE2ESM_EENS_4gemm15EpilogueDefaultEEEEEvvEEEEvNT_6ParamsE:
[----:B------:R-:W-:Y:S01]  /*0000*/  LDC R1, c[0x0][0x28] ;  /* 0x00000a00ff017b82 */ /* 0x000fe20000000800 */
[----:B------:R-:W0:Y:S01]  /*0010*/  S2R R11, SR_TID.X ;  /* 0x00000000000b7919 */ /* 0x000e220000002100 */
[----:B------:R-:W-:Y:S01]  /*0020*/  ELECT P0, URZ, PT ;  /* 0x00000000003f782f */ /* 0x000fe20003800000 */
[----:B------:R-:W-:Y:S01]  /*0030*/  BSSY B0, `(.L_x_0) ;  /* 0x0000010000007945 */ /* 0x000fe20003800000 */
[----:B------:R-:W1:Y:S01]  /*0040*/  S2R R12, SR_CTAID.X ;  /* 0x00000000000c7919 */ /* 0x000e620000002500 */
[--C-:B0-----:R-:W-:Y:S02]  /*0050*/  SHF.R.U32.HI R0, RZ, 0x5, R11.reuse ;  /* 0x00000005ff007819 */ /* 0x101fe4000001160b */
[----:B------:R-:W-:-:S03]  /*0060*/  SHF.R.U32.HI R2, RZ, 0x7, R11 ;  /* 0x00000007ff027819 */ /* 0x000fc6000001160b */
[----:B------:R-:W0:Y:S04]  /*0070*/  SHFL.IDX PT, R3, R0, RZ, 0x1f ;  /* 0x00001fff00037589 */ /* 0x000e2800000e0000 */
[----:B------:R2:W3:Y:S01]  /*0080*/  SHFL.IDX PT, R9, R2, RZ, 0x1f ;  /* 0x00001fff02097589 */ /* 0x0004e200000e0000 */
[----:B0-----:R-:W-:-:S13]  /*0090*/  ISETP.NE.OR P0, PT, R3, RZ, !P0 ;  /* 0x000000ff0300720c */ /* 0x001fda0004705670 */
[----:B-123--:R-:W-:Y:S05]  /*00a0*/  @P0 BRA `(.L_x_1) ;  /* 0x0000000000200947 */ /* 0x00efea0003800000 */
[----:B------:R-:W-:Y:S02]  /*00b0*/  ULDC.64 UR4, c[0x0][0x198] ;  /* 0x0000660000047ab9 */ /* 0x000fe40000000a00 */
[----:B------:R-:W-:Y:S02]  /*00c0*/  UIADD3 UR6, UP0, UR4, 0xf0, URZ ;  /* 0x000000f004067890 */ /* 0x000fe4000ff1e03f */
[----:B------:R-:W-:Y:S02]  /*00d0*/  UIADD3 UR4, UP1, UR4, 0x1f0, URZ ;  /* 0x000001f004047890 */ /* 0x000fe4000ff3e03f */
[----:B------:R-:W-:Y:S02]  /*00e0*/  UIADD3.X UR7, URZ, UR5, URZ, UP0, !UPT ;  /* 0x000000053f077290 */ /* 0x000fe400087fe43f */
[----:B------:R-:W-:-:S07]  /*00f0*/  UIADD3.X UR5, URZ, UR5, URZ, UP1, !UPT ;  /* 0x000000053f057290 */ /* 0x000fce0008ffe43f */
[----:B------:R0:W-:Y:S02]  /*0100*/  UTMACCTL.PF [UR6] ;  /* 0x00000000060079b9 */ /* 0x0001e40008040000 */
[----:B------:R0:W-:Y:S02]  /*0110*/  UTMACCTL.PF [UR4] ;  /* 0x00000000040079b9 */ /* 0x0001e40008040000 */
[----:B0-----:R-:W-:Y:S01]  /*0120*/  NOP ;  /* 0x0000000000007918 */ /* 0x001fe20000000000 */
.L_x_1:
[----:B------:R-:W-:Y:S05]  /*0130*/  BSYNC B0 ;  /* 0x0000000000007941 */ /* 0x000fea0003800000 */
.L_x_0:
[----:B------:R-:W0:Y:S01]  /*0140*/  SHFL.IDX PT, R0, R0, RZ, 0x1f ;  /* 0x00001fff00007589 */ /* 0x000e2200000e0000 */
[----:B------:R-:W-:Y:S02]  /*0150*/  SHF.R.S32.HI R2, RZ, 0x1f, R11 ;  /* 0x0000001fff027819 */ /* 0x000fe4000001140b */
[----:B------:R-:W-:Y:S01]  /*0160*/  I2FP.F32.U32 R6, R12 ;  /* 0x0000000c00067245 */ /* 0x000fe20000201000 */
[----:B------:R-:W1:Y:S01]  /*0170*/  S2R R13, SR_CTAID.Y ;  /* 0x00000000000d7919 */ /* 0x000e620000002600 */
[----:B------:R-:W-:-:S04]  /*0180*/  LEA.HI R2, R2, R11, RZ, 0x7 ;  /* 0x0000000b02027211 */ /* 0x000fc800078f38ff */
[----:B------:R-:W-:-:S05]  /*0190*/  LOP3.LUT R2, R2, 0xffffff80, RZ, 0xc0, !PT ;  /* 0xffffff8002027812 */ /* 0x000fca00078ec0ff */
[----:B------:R-:W-:-:S05]  /*01a0*/  IMAD.IADD R15, R11, 0x1, -R2 ;  /* 0x000000010b0f7824 */ /* 0x000fca00078e0a02 */
[----:B------:R-:W-:-:S04]  /*01b0*/  SHF.R.S32.HI R2, RZ, 0x1f, R15 ;  /* 0x0000001fff027819 */ /* 0x000fc8000001140f */
[----:B------:R-:W-:Y:S02]  /*01c0*/  LEA.HI R2, R2, R15, RZ, 0x3 ;  /* 0x0000000f02027211 */ /* 0x000fe400078f18ff */
[----:B0-----:R-:W-:Y:S02]  /*01d0*/  ISETP.NE.AND P0, PT, R0, RZ, PT ;  /* 0x000000ff0000720c */ /* 0x001fe40003f05270 */
[--C-:B------:R-:W-:Y:S02]  /*01e0*/  SHF.R.S32.HI R4, RZ, 0x3, R2.reuse ;  /* 0x00000003ff047819 */ /* 0x100fe40000011402 */
[----:B------:R-:W-:Y:S02]  /*01f0*/  SHF.R.S32.HI R5, RZ, 0x1f, R2 ;  /* 0x0000001fff057819 */ /* 0x000fe40000011402 */
[----:B------:R-:W-:-:S07]  /*0200*/  SHF.R.S32.HI R7, RZ, 0x1f, R0 ;  /* 0x0000001fff077819 */ /* 0x000fce0000011400 */
[----:B-1----:R-:W-:Y:S05]  /*0210*/  @P0 BRA `(.L_x_2) ;  /* 0x0000000000d40947 */ /* 0x002fea0003800000 */
[----:B------:R-:W-:Y:S01]  /*0220*/  ELECT P0, URZ, PT ;  /* 0x00000000003f782f */ /* 0x000fe20003800000 */
[----:B------:R-:W-:-:S12]  /*0230*/  BSSY B0, `(.L_x_2) ;  /* 0x0000033000007945 */ /* 0x000fd80003800000 */
[----:B------:R-:W-:Y:S05]  /*0240*/  @!P0 BRA `(.L_x_3) ;  /* 0x0000000000c48947 */ /* 0x000fea0003800000 */
[----:B------:R-:W0:Y:S01]  /*0250*/  S2UR UR8, SR_CgaCtaId ;  /* 0x00000000000879c3 */ /* 0x000e220000008800 */
[----:B------:R-:W-:Y:S01]  /*0260*/  UMOV UR4, 0x400 ;  /* 0x0000040000047882 */ /* 0x000fe20000000000 */
[----:B------:R-:W-:Y:S01]  /*0270*/  UMOV UR5, 0x1 ;  /* 0x0000000100057882 */ /* 0x000fe20000000000 */
[----:B------:R-:W-:Y:S02]  /*0280*/  UMOV UR6, 0x2 ;  /* 0x0000000200067882 */ /* 0x000fe40000000000 */
[----:B------:R-:W-:-:S04]  /*0290*/  UIADD3 UR6, -UR6, 0x100000, URZ ;  /* 0x0010000006067890 */ /* 0x000fc8000fffe13f */
[----:B------:R-:W-:Y:S02]  /*02a0*/  USHF.L.U32 UR7, UR6, 0xb, URZ ;  /* 0x0000000b06077899 */ /* 0x000fe4000800063f */
[----:B------:R-:W-:Y:S02]  /*02b0*/  USHF.L.U32 UR6, UR6, 0x1, URZ ;  /* 0x0000000106067899 */ /* 0x000fe4000800063f */
[----:B0-----:R-:W-:Y:S02]  /*02c0*/  ULEA UR8, UR8, UR4, 0x18 ;  /* 0x0000000408087291 */ /* 0x001fe4000f8ec03f */
[----:B------:R-:W-:-:S04]  /*02d0*/  UIADD3 UR4, -UR5, 0x100000, URZ ;  /* 0x0010000005047890 */ /* 0x000fc8000fffe13f */
[----:B------:R-:W-:Y:S02]  /*02e0*/  USHF.L.U32 UR5, UR4, 0xb, URZ ;  /* 0x0000000b04057899 */ /* 0x000fe4000800063f */
[----:B------:R-:W-:Y:S01]  /*02f0*/  USHF.L.U32 UR4, UR4, 0x1, URZ ;  /* 0x0000000104047899 */ /* 0x000fe2000800063f */
[----:B------:R-:W0:Y:S11]  /*0300*/  FENCE.VIEW.ASYNC.S ;  /* 0x00000000000073c6 */ /* 0x000e360000000000 */
[----:B0-----:R0:W1:Y:S01]  /*0310*/  SYNCS.EXCH.64 URZ, [UR8+0x36000], UR4 ;  /* 0x03600004083f75b2 */ /* 0x0010620008000100 */
[----:B------:R0:W2:Y:S01]  /*0320*/  SYNCS.EXCH.64 URZ, [UR8+0x36090], UR6 ;  /* 0x03609006083f75b2 */ /* 0x0000a20008000100 */
[----:B------:R0:W3:Y:S01]  /*0330*/  SYNCS.EXCH.64 URZ, [UR8+0x36008], UR4 ;  /* 0x03600804083f75b2 */ /* 0x0000e20008000100 */
[----:B------:R0:W4:Y:S01]  /*0340*/  SYNCS.EXCH.64 URZ, [UR8+0x36098], UR6 ;  /* 0x03609806083f75b2 */ /* 0x0001220008000100 */
[----:B------:R0:W0:Y:S01]  /*0350*/  SYNCS.EXCH.64 URZ, [UR8+0x36010], UR4 ;  /* 0x03601004083f75b2 */ /* 0x0000220008000100 */
        /* <DEDUP_REMOVED lines=31> */
[----:B-1234-:R-:W-:Y:S01]  /*0550*/  NOP ;  /* 0x0000000000007918 */ /* 0x01efe20000000000 */
.L_x_3:
[----:B0-----:R-:W-:Y:S05]  /*0560*/  BSYNC B0 ;  /* 0x0000000000007941 */ /* 0x001fea0003800000 */
.L_x_2:
[----:B------:R-:W-:Y:S01]  /*0570*/  ULDC UR4, c[0x0][0x150] ;  /* 0x0000540000047ab9 */ /* 0x000fe20000000800 */
[----:B------:R-:W-:Y:S01]  /*0580*/  LEA.HI R5, R5, R4, RZ, 0x2 ;  /* 0x0000000405057211 */ /* 0x000fe200078f10ff */
[----:B------:R-:W-:Y:S01]  /*0590*/  FMUL R6, R6, UR4 ;  /* 0x0000000406067c20 */ /* 0x000fe20008400000 */
[----:B------:R-:W-:Y:S01]  /*05a0*/  LEA.HI R7, R7, R0, RZ, 0x2 ;  /* 0x0000000007077211 */ /* 0x000fe200078f10ff */
[----:B------:R-:W-:Y:S01]  /*05b0*/  ULDC UR4, c[0x0][0x154] ;  /* 0x0000550000047ab9 */ /* 0x000fe20000000800 */
[----:B------:R-:W-:Y:S01]  /*05c0*/  LOP3.LUT R5, R5, 0xfffffffc, RZ, 0xc0, !PT ;  /* 0xfffffffc05057812 */ /* 0x000fe200078ec0ff */
[----:B------:R-:W0:Y:S01]  /*05d0*/  LDC R10, c[0x0][0x140] ;  /* 0x00005000ff0a7b82 */ /* 0x000e220000000800 */
[----:B------:R-:W-:Y:S01]  /*05e0*/  LOP3.LUT R7, R7, 0x3ffffffc, RZ, 0xc0, !PT ;  /* 0x3ffffffc07077812 */ /* 0x000fe200078ec0ff */
[----:B------:R-:W1:Y:S01]  /*05f0*/  F2I.U32.TRUNC.NTZ R6, R6 ;  /* 0x0000000600067305 */ /* 0x000e62000020f000 */
[----:B------:R-:W-:Y:S01]  /*0600*/  I2FP.F32.U32 R2, R13 ;  /* 0x0000000d00027245 */ /* 0x000fe20000201000 */
[----:B------:R-:W-:Y:S01]  /*0610*/  IMAD.IADD R5, R4, 0x1, -R5 ;  /* 0x0000000104057824 */ /* 0x000fe200078e0a05 */
[----:B------:R-:W-:Y:S01]  /*0620*/  LOP3.LUT P0, RZ, R15, 0x7, RZ, 0xc0, !PT ;  /* 0x000000070fff7812 */ /* 0x000fe2000780c0ff */
[----:B------:R-:W-:Y:S01]  /*0630*/  IMAD.IADD R0, R0, 0x1, -R7 ;  /* 0x0000000100007824 */ /* 0x000fe200078e0a07 */
[----:B------:R-:W-:Y:S01]  /*0640*/  ISETP.NE.AND P3, PT, R9, 0x1, PT ;  /* 0x000000010900780c */ /* 0x000fe20003f65270 */
[----:B------:R-:W-:Y:S01]  /*0650*/  FMUL R8, R2, UR4 ;  /* 0x0000000402087c20 */ /* 0x000fe20008400000 */
[----:B------:R-:W-:Y:S01]  /*0660*/  ULDC UR4, c[0x0][0x144] ;  /* 0x0000510000047ab9 */ /* 0x000fe20000000800 */
[----:B------:R-:W-:Y:S01]  /*0670*/  IMAD R5, R0, 0x4, R5 ;  /* 0x0000000400057824 */ /* 0x000fe200078e0205 */
[----:B------:R-:W-:Y:S01]  /*0680*/  NOP ;  /* 0x0000000000007918 */ /* 0x000fe20000000000 */
[----:B------:R-:W-:-:S02]  /*0690*/  NOP ;  /* 0x0000000000007918 */ /* 0x000fc40000000000 */
[----:B------:R-:W2:Y:S01]  /*06a0*/  F2I.U32.TRUNC.NTZ R8, R8 ;  /* 0x0000000800087305 */ /* 0x000ea2000020f000 */
[C---:B------:R-:W-:Y:S01]  /*06b0*/  LEA.HI R0, R5.reuse, R5, RZ, 0x1 ;  /* 0x0000000505007211 */ /* 0x040fe200078f08ff */
[C---:B------:R-:W-:Y:S02]  /*06c0*/  IMAD.SHL.U32 R2, R5.reuse, 0x4, RZ ;  /* 0x0000000405027824 */ /* 0x040fe400078e00ff */
[----:B-1----:R-:W-:Y:S01]  /*06d0*/  IMAD.MOV R7, RZ, RZ, -R6 ;  /* 0x000000ffff077224 */ /* 0x002fe200078e0a06 */
[----:B------:R-:W-:Y:S02]  /*06e0*/  LOP3.LUT R0, R0, 0xfffffffe, RZ, 0xc0, !PT ;  /* 0xfffffffe00007812 */ /* 0x000fe400078ec0ff */
[----:B------:R-:W-:Y:S01]  /*06f0*/  LOP3.LUT R2, R5, 0xc, R2, 0x78, !PT ;  /* 0x0000000c05027812 */ /* 0x000fe200078e7802 */
[----:B------:R-:W-:Y:S01]  /*0700*/  IMAD R7, R7, UR4, R12 ;  /* 0x0000000407077c24 */ /* 0x000fe2000f8e020c */
[----:B------:R-:W-:Y:S01]  /*0710*/  ULDC UR4, c[0x0][0x148] ;  /* 0x0000520000047ab9 */ /* 0x000fe20000000800 */
[----:B------:R-:W-:Y:S01]  /*0720*/  IMAD.IADD R0, R5, 0x1, -R0 ;  /* 0x0000000105007824 */ /* 0x000fe200078e0a00 */
[----:B0-----:R-:W-:-:S02]  /*0730*/  ISETP.EQ.U32.AND P1, PT, R10, 0x1, PT ;  /* 0x000000010a00780c */ /* 0x001fc40003f22070 */
[----:B------:R-:W-:Y:S02]  /*0740*/  ISETP.LT.U32.AND P0, PT, R2, 0x2, !P0 ;  /* 0x000000020200780c */ /* 0x000fe40004701070 */
[----:B------:R-:W-:Y:S01]  /*0750*/  ISETP.NE.AND P4, PT, R0, R7, PT ;  /* 0x000000070000720c */ /* 0x000fe20003f85270 */
[----:B--2---:R-:W-:Y:S01]  /*0760*/  IMAD.MOV R6, RZ, RZ, -R8 ;  /* 0x000000ffff067224 */ /* 0x004fe200078e0a08 */
[----:B------:R-:W-:-:S03]  /*0770*/  SHF.R.S32.HI R0, RZ, 0x1f, R3 ;  /* 0x0000001fff007819 */ /* 0x000fc60000011403 */
[----:B------:R-:W-:Y:S01]  /*0780*/  IMAD R5, R6, UR4, R13 ;  /* 0x0000000406057c24 */ /* 0x000fe2000f8e020d */
[----:B------:R-:W-:-:S04]  /*0790*/  LEA.HI R0, R0, R3, RZ, 0x2 ;  /* 0x0000000300007211 */ /* 0x000fc800078f10ff */
[----:B------:R-:W-:-:S03]  /*07a0*/  LOP3.LUT R0, R0, 0xfffffffc, RZ, 0xc0, !PT ;  /* 0xfffffffc00007812 */ /* 0x000fc600078ec0ff */
[----:B------:R-:W-:Y:S02]  /*07b0*/  @P4 LEA.HI R4, R2, R2, RZ, 0x1 ;  /* 0x0000000202044211 */ /* 0x000fe400078f08ff */
[----:B------:R-:W-:Y:S02]  /*07c0*/  IMAD.IADD R8, R3, 0x1, -R0 ;  /* 0x0000000103087824 */ /* 0x000fe400078e0a00 */
[----:B------:R-:W-:-:S03]  /*07d0*/  @P4 SHF.R.S32.HI R4, RZ, 0x1, R4 ;  /* 0x00000001ff044819 */ /* 0x000fc60000011404 */
[----:B------:R-:W-:Y:S02]  /*07e0*/  LOP3.LUT P2, RZ, R9, R8, RZ, 0xfc, !PT ;  /* 0x0000000809ff7212 */ /* 0x000fe4000784fcff */
[----:B------:R-:W-:Y:S01]  /*07f0*/  @P4 ISETP.NE.AND P5, PT, R4, R5, PT ;  /* 0x000000050400420c */ /* 0x000fe20003fa5270 */
[----:B------:R-:W-:Y:S01]  /*0800*/  IMAD.MOV.U32 R4, RZ, RZ, 0x1 ;  /* 0x00000001ff047424 */ /* 0x000fe200078e00ff */
[----:B------:R-:W-:Y:S02]  /*0810*/  SEL R3, RZ, 0x1, P2 ;  /* 0x00000001ff037807 */ /* 0x000fe40001000000 */
[----:B------:R-:W-:Y:S02]  /*0820*/  SEL R5, RZ, 0x1, !P0 ;  /* 0x00000001ff057807 */ /* 0x000fe40004000000 */
[----:B------:R-:W-:Y:S02]  /*0830*/  @P4 SEL R4, RZ, 0x1, P5 ;  /* 0x00000001ff044807 */ /* 0x000fe40002800000 */
[----:B------:R-:W-:-:S02]  /*0840*/  SEL R3, R3, 0x2, P3 ;  /* 0x0000000203037807 */ /* 0x000fc40001800000 */
[----:B------:R-:W-:Y:S01]  /*0850*/  LOP3.LUT R4, R4, R5, RZ, 0xc0, !PT ;  /* 0x0000000504047212 */ /* 0x000fe200078ec0ff */
[----:B------:R-:W-:Y:S06]  /*0860*/  @!P1 BRA `(.L_x_4) ;  /* 0x0000000000089947 */ /* 0x000fec0003800000 */
[----:B------:R-:W-:Y:S01]  /*0870*/  UCGABAR_ARV ;  /* 0x00000000000079c7 */ /* 0x000fe20008000000 */
[----:B------:R-:W-:Y:S05]  /*0880*/  BRA `(.L_x_5) ;  /* 0x0000000000047947 */ /* 0x000fea0003800000 */
.L_x_4:
[----:B------:R-:W-:Y:S01]  /*0890*/  NOP ;  /* 0x0000000000007918 */ /* 0x000fe20000000000 */
.L_x_5:
[----:B------:R-:W-:Y:S01]  /*08a0*/  ULDC.64 UR4, c[0x0][0x598] ;  /* 0x0001660000047ab9 */ /* 0x000fe20000000a00 */
[----:B------:R-:W-:Y:S01]  /*08b0*/  ULDC.64 UR12, c[0x0][0x208] ;  /* 0x00008200000c7ab9 */ /* 0x000fe20000000a00 */
[----:B------:R-:W-:-:S04]  /*08c0*/  ISETP.NE.U32.AND P0, PT, RZ, UR4, PT ;  /* 0x00000004ff007c0c */ /* 0x000fc8000bf05070 */
[----:B------:R-:W-:-:S13]  /*08d0*/  ISETP.NE.AND.EX P0, PT, RZ, UR5, PT, P0 ;  /* 0x00000005ff007c0c */ /* 0x000fda000bf05300 */
[----:B------:R-:W-:Y:S05]  /*08e0*/  @!P0 BRA `(.L_x_6) ;  /* 0x00000000001c8947 */ /* 0x000fea0003800000 */
[----:B------:R-:W0:Y:S02]  /*08f0*/  LDC.64 R6, c[0x0][0x598] ;  /* 0x00016600ff067b82 */ /* 0x000e240000000a00 */
[----:B0-----:R-:W2:Y:S02]  /*0900*/  LDG.E.64 R6, desc[UR12][R6.64] ;  /* 0x0000000c06067981 */ /* 0x001ea4000c1e1b00 */
[----:B--2---:R-:W-:-:S04]  /*0910*/  ISETP.NE.U32.AND P0, PT, R6, RZ, PT ;  /* 0x000000ff0600720c */ /* 0x004fc80003f05070 */
[----:B------:R-:W-:-:S13]  /*0920*/  ISETP.NE.AND.EX P0, PT, R7, RZ, PT, P0 ;  /* 0x000000ff0700720c */ /* 0x000fda0003f05300 */
[----:B------:R-:W-:Y:S05]  /*0930*/  @!P0 BRA `(.L_x_6) ;  /* 0x0000000000088947 */ /* 0x000fea0003800000 */
[----:B------:R0:W5:Y:S01]  /*0940*/  LD.E R0, desc[UR12][R6.64] ;  /* 0x0000000c06007980 */ /* 0x000162000c101900 */
[----:B------:R-:W-:Y:S05]  /*0950*/  BRA `(.L_x_7) ;  /* 0x0000000000207947 */ /* 0x000fea0003800000 */
.L_x_6:
[----:B------:R-:W-:Y:S02]  /*0960*/  ULDC.64 UR4, c[0x0][0x588] ;  /* 0x0001620000047ab9 */ /* 0x000fe40000000a00 */
[----:B------:R-:W-:-:S04]  /*0970*/  ISETP.NE.U32.AND P0, PT, RZ, UR4, PT ;  /* 0x00000004ff007c0c */ /* 0x000fc8000bf05070 */
[----:B------:R-:W-:-:S13]  /*0980*/  ISETP.NE.AND.EX P0, PT, RZ, UR5, PT, P0 ;  /* 0x00000005ff007c0c */ /* 0x000fda000bf05300 */
[----:B------:R-:W-:Y:S05]  /*0990*/  @!P0 BRA `(.L_x_8) ;  /* 0x00000000000c8947 */ /* 0x000fea0003800000 */
[----:B------:R-:W0:Y:S02]  /*09a0*/  LDC.64 R6, c[0x0][0x588] ;  /* 0x00016200ff067b82 */ /* 0x000e240000000a00 */
[----:B0-----:R1:W5:Y:S01]  /*09b0*/  LDG.E R0, desc[UR12][R6.64] ;  /* 0x0000000c06007981 */ /* 0x001362000c1e1900 */
[----:B------:R-:W-:Y:S05]  /*09c0*/  BRA `(.L_x_7) ;  /* 0x0000000000047947 */ /* 0x000fea0003800000 */
.L_x_8:
[----:B------:R-:W2:Y:S02]  /*09d0*/  LDC R0, c[0x0][0x580] ;  /* 0x00016000ff007b82 */ /* 0x000ea40000000800 */
.L_x_7:
[----:B------:R-:W-:Y:S02]  /*09e0*/  ULDC.64 UR4, c[0x0][0x5a0] ;  /* 0x0001680000047ab9 */ /* 0x000fe40000000a00 */
[----:B------:R-:W-:-:S04]  /*09f0*/  ISETP.NE.U32.AND P0, PT, RZ, UR4, PT ;  /* 0x00000004ff007c0c */ /* 0x000fc8000bf05070 */
[----:B------:R-:W-:-:S13]  /*0a00*/  ISETP.NE.AND.EX P0, PT, RZ, UR5, PT, P0 ;  /* 0x00000005ff007c0c */ /* 0x000fda000bf05300 */
[----:B------:R-:W-:Y:S05]  /*0a10*/  @!P0 BRA `(.L_x_9) ;  /* 0x00000000001c8947 */ /* 0x000fea0003800000 */
[----:B01----:R-:W0:Y:S02]  /*0a20*/  LDC.64 R6, c[0x0][0x5a0] ;  /* 0x00016800ff067b82 */ /* 0x003e240000000a00 */
[----:B0-----:R-:W3:Y:S02]  /*0a30*/  LDG.E.64 R6, desc[UR12][R6.64] ;  /* 0x0000000c06067981 */ /* 0x001ee4000c1e1b00 */
[----:B---3--:R-:W-:-:S04]  /*0a40*/  ISETP.NE.U32.AND P0, PT, R6, RZ, PT ;  /* 0x000000ff0600720c */ /* 0x008fc80003f05070 */
[----:B------:R-:W-:-:S13]  /*0a50*/  ISETP.NE.AND.EX P0, PT, R7, RZ, PT, P0 ;  /* 0x000000ff0700720c */ /* 0x000fda0003f05300 */
[----:B------:R-:W-:Y:S05]  /*0a60*/  @!P0 BRA `(.L_x_9) ;  /* 0x0000000000088947 */ /* 0x000fea0003800000 */
[----:B------:R0:W5:Y:S01]  /*0a70*/  LD.E R6, desc[UR12][R6.64] ;  /* 0x0000000c06067980 */ /* 0x000162000c101900 */
[----:B------:R-:W-:Y:S05]  /*0a80*/  BRA `(.L_x_10) ;  /* 0x0000000000207947 */ /* 0x000fea0003800000 */
.L_x_9:
[----:B------:R-:W-:Y:S02]  /*0a90*/  ULDC.64 UR4, c[0x0][0x590] ;  /* 0x0001640000047ab9 */ /* 0x000fe40000000a00 */
[----:B------:R-:W-:-:S04]  /*0aa0*/  ISETP.NE.U32.AND P0, PT, RZ, UR4, PT ;  /* 0x00000004ff007c0c */ /* 0x000fc8000bf05070 */
[----:B------:R-:W-:-:S13]  /*0ab0*/  ISETP.NE.AND.EX P0, PT, RZ, UR5, PT, P0 ;  /* 0x00000005ff007c0c */ /* 0x000fda000bf05300 */
[----:B------:R-:W-:Y:S05]  /*0ac0*/  @!P0 BRA `(.L_x_11) ;  /* 0x00000000000c8947 */ /* 0x000fea0003800000 */
[----:B01----:R-:W0:Y:S02]  /*0ad0*/  LDC.64 R6, c[0x0][0x590] ;  /* 0x00016400ff067b82 */ /* 0x003e240000000a00 */
[----:B0-----:R1:W5:Y:S01]  /*0ae0*/  LDG.E R6, desc[UR12][R6.64] ;  /* 0x0000000c06067981 */ /* 0x001362000c1e1900 */
[----:B------:R-:W-:Y:S05]  /*0af0*/  BRA `(.L_x_10) ;  /* 0x0000000000047947 */ /* 0x000fea0003800000 */
.L_x_11:
[----:B01----:R-:W3:Y:S02]  /*0b00*/  LDC R6, c[0x0][0x584] ;  /* 0x00016100ff067b82 */ /* 0x003ee40000000800 */
.L_x_10:
[----:B------:R-:W4:Y:S08]  /*0b10*/  LDC R5, c[0x0][0x3c4] ;  /* 0x0000f100ff057b82 */ /* 0x000f300000000800 */
[----:B------:R-:W2:Y:S01]  /*0b20*/  LDC.64 R16, c[0x0][0x3c8] ;  /* 0x0000f200ff107b82 */ /* 0x000ea20000000a00 */
[----:B----4-:R-:W-:-:S05]  /*0b30*/  VIADD R5, R5, 0x3f ;  /* 0x0000003f05057836 */ /* 0x010fca0000000000 */
[----:B------:R-:W-:-:S04]  /*0b40*/  SHF.R.S32.HI R10, RZ, 0x1f, R5 ;  /* 0x0000001fff0a7819 */ /* 0x000fc80000011405 */
[----:B------:R-:W-:-:S04]  /*0b50*/  LEA.HI R10, R10, R5, RZ, 0x6 ;  /* 0x000000050a0a7211 */ /* 0x000fc800078f30ff */
[----:B01----:R-:W-:-:S05]  /*0b60*/  SHF.R.S32.HI R7, RZ, 0x6, R10 ;  /* 0x00000006ff077819 */ /* 0x003fca000001140a */
[----:B--2---:R-:W-:-:S04]  /*0b70*/  IMAD R10, R7, R16, RZ ;  /* 0x00000010070a7224 */ /* 0x004fc800078e02ff */
[----:B------:R-:W-:Y:S01]  /*0b80*/  IMAD R5, R10, R17, RZ ;  /* 0x000000110a057224 */ /* 0x000fe200078e02ff */
[----:B------:R-:W-:Y:S06]  /*0b90*/  @!P1 BRA `(.L_x_12) ;  /* 0x00000000000c9947 */ /* 0x000fec0003800000 */
[----:B------:R-:W-:Y:S01]  /*0ba0*/  UCGABAR_WAIT ;  /* 0x0000000000007dc7 */ /* 0x000fe20008000000 */
[----:B------:R-:W-:Y:S01]  /*0bb0*/  CCTL.IVALL ;  /* 0x00000000ff00798f */ /* 0x000fe20002000000 */
[----:B------:R-:W-:Y:S05]  /*0bc0*/  BRA `(.L_x_13) ;  /* 0x0000000000047947 */ /* 0x000fea0003800000 */
.L_x_12:
[----:B------:R-:W-:Y:S06]  /*0bd0*/  BAR.SYNC.DEFER_BLOCKING 0x0 ;  /* 0x0000000000007b1d */ /* 0x000fec0000010000 */
.L_x_13:
[----:B------:R-:W-:-:S13]  /*0be0*/  ISETP.NE.AND P0, PT, R9, RZ, PT ;  /* 0x000000ff0900720c */ /* 0x000fda0003f05270 */
[----:B------:R-:W-:Y:S05]  /*0bf0*/  @!P0 BRA `(.L_x_14) ;  /* 0x0000005000608947 */ /* 0x000fea0003800000 */
[----:B------:R-:W-:-:S13]  /*0c00*/  ISETP.NE.AND P0, PT, R9, 0x1, PT ;  /* 0x000000010900780c */ /* 0x000fda0003f05270 */
[----:B------:R-:W-:Y:S05]  /*0c10*/  @P0 EXIT ;  /* 0x000000000000094d */ /* 0x000fea0003800000 */
[----:B------:R-:W-:Y:S01]  /*0c20*/  ISETP.GE.AND P0, PT, R5, 0x1, PT ;  /* 0x000000010500780c */ /* 0x000fe20003f06270 */
[----:B------:R-:W-:Y:S01]  /*0c30*/  UMOV UR4, URZ ;  /* 0x0000003f00047c82 */ /* 0x000fe20008000000 */
[----:B------:R-:W-:Y:S02]  /*0c40*/  CS2R R86, SRZ ;  /* 0x0000000000567805 */ /* 0x000fe4000001ff00 */
[----:B------:R-:W-:Y:S02]  /*0c50*/  CS2R R24, SRZ ;  /* 0x0000000000187805 */ /* 0x000fe4000001ff00 */
[----:B------:R-:W-:Y:S02]  /*0c60*/  CS2R R26, SRZ ;  /* 0x00000000001a7805 */ /* 0x000fe4000001ff00 */
[----:B------:R-:W-:Y:S02]  /*0c70*/  CS2R R28, SRZ ;  /* 0x00000000001c7805 */ /* 0x000fe4000001ff00 */
[----:B------:R-:W-:-:S02]  /*0c80*/  CS2R R30, SRZ ;  /* 0x00000000001e7805 */ /* 0x000fc4000001ff00 */
[----:B------:R-:W-:Y:S02]  /*0c90*/  CS2R R32, SRZ ;  /* 0x0000000000207805 */ /* 0x000fe4000001ff00 */
        /* <DEDUP_REMOVED lines=25> */
[----:B------:R-:W-:Y:S01]  /*0e30*/  CS2R R84, SRZ ;  /* 0x0000000000547805 */ /* 0x000fe2000001ff00 */
[----:B------:R-:W-:Y:S06]  /*0e40*/  @!P0 BRA `(.L_x_15) ;  /* 0x0000000000788947 */ /* 0x000fec0003800000 */
[----:B------:R-:W-:-:S04]  /*0e50*/  LOP3.LUT R7, R3, 0x1, RZ, 0xfc, !PT ;  /* 0x0000000103077812 */ /* 0x000fc800078efcff */
[----:B------:R-:W-:-:S13]  /*0e60*/  ISETP.NE.AND P0, PT, R7, 0x3, PT ;  /* 0x000000030700780c */ /* 0x000fda0003f05270 */
[----:B------:R-:W-:Y:S05]  /*0e70*/  @!P0 BRA `(.L_x_16) ;  /* 0x0000000000048947 */ /* 0x000fea0003800000 */
[----:B------:R-:W-:Y:S01]  /*0e80*/  BPT.TRAP 0x1 ;  /* 0x000000040000795c */ /* 0x000fe20000300000 */
.L_x_16:
[----:B------:R-:W0:Y:S01]  /*0e90*/  S2UR UR5, SR_CgaCtaId ;  /* 0x00000000000579c3 */ /* 0x000e220000008800 */
[----:B------:R-:W-:Y:S01]  /*0ea0*/  SHF.L.U32 R7, RZ, 0x1f, RZ ;  /* 0x0000001fff077819 */ /* 0x000fe200000006ff */
[----:B------:R-:W-:Y:S02]  /*0eb0*/  UMOV UR4, 0x400 ;  /* 0x0000040000047882 */ /* 0x000fe40000000000 */
[----:B0-----:R-:W-:-:S12]  /*0ec0*/  ULEA UR4, UR5, UR4, 0x18 ;  /* 0x0000000405047291 */ /* 0x001fd8000f8ec03f */
.L_x_17:
[----:B0-----:R-:W-:-:S04]  /*0ed0*/  IMAD.U32 R8, RZ, RZ, UR4 ;  /* 0x00000004ff087e24 */ /* 0x001fc8000f8e00ff */
[----:B------:R0:W1:Y:S03]  /*0ee0*/  SYNCS.PHASECHK.TRANS64.TRYWAIT P0, [R8+URZ+0x36000], R7 ;  /* 0x03600007080075a7 */ /* 0x000066000800017f */
[----:B-1----:R-:W-:Y:S05]  /*0ef0*/  @!P0 NANOSLEEP.SYNCS 0x989680 ;  /* 0x009896800000895d */ /* 0x002fea0003900000 */
[----:B------:R-:W1:Y:S02]  /*0f00*/  @!P0 SYNCS.PHASECHK.TRANS64 P0, [R8+URZ+0x36000], R7 ;  /* 0x03600007080085a7 */ /* 0x000e64000800007f */
[----:B-1----:R-:W-:Y:S05]  /*0f10*/  @!P0 BRA `(.L_x_17) ;  /* 0xfffffffc00ec8947 */ /* 0x002fea000383ffff */
[----:B------:R-:W-:Y:S01]  /*0f20*/  UIADD3 UR5, UR4, 0x12000, URZ ;  /* 0x0001200004057890 */ /* 0x000fe2000fffe03f */
[----:B------:R-:W-:Y:S01]  /*0f30*/  WARPGROUP.ARRIVE ;  /* 0x00000000000079c5 */ /* 0x000fe20000000000 */
[----:B------:R-:W-:Y:S02]  /*0f40*/  USHF.R.U32.HI UR4, URZ, 0x4, UR4 ;  /* 0x000000043f047899 */ /* 0x000fe40008011604 */
[----:B------:R-:W-:Y:S02]  /*0f50*/  USHF.R.U32.HI UR5, URZ, 0x4, UR5 ;  /* 0x000000043f057899 */ /* 0x000fe40008011605 */
[----:B------:R-:W-:Y:S02]  /*0f60*/  ULOP3.LUT UR4, UR4, 0x3fff, URZ, 0xc0, !UPT ;  /* 0x00003fff04047892 */ /* 0x000fe4000f8ec03f */
[----:B------:R-:W-:Y:S02]  /*0f70*/  ULOP3.LUT UR5, UR5, 0x3fff, URZ, 0xc0, !UPT ;  /* 0x00003fff05057892 */ /* 0x000fe4000f8ec03f */
[----:B------:R-:W-:-:S02]  /*0f80*/  ULOP3.LUT UR4, UR4, 0x10000, URZ, 0xfc, !UPT ;  /* 0x0001000004047892 */ /* 0x000fc4000f8efc3f */
[----:B------:R-:W-:Y:S01]  /*0f90*/  ULOP3.LUT UR6, UR5, 0x10000, URZ, 0xfc, !UPT ;  /* 0x0001000005067892 */ /* 0x000fe2000f8efc3f */
[----:B------:R-:W-:Y:S02]  /*0fa0*/  UMOV UR7, 0x80000020 ;  /* 0x8000002000077882 */ /* 0x000fe40000000000 */
[----:B------:R-:W-:-:S06]  /*0fb0*/  UMOV UR5, 0x80000020 ;  /* 0x8000002000057882 */ /* 0x000fcc0000000000 */
[----:B------:R-:W-:Y:S01]  /*0fc0*/  QGMMA.64x128x32.F32.E4M3.E4M3 R24, gdesc[UR4], RZ, !UPT ;  /* 0x01e00000041879f3 */ /* 0x000fe2000c7008ff */
[----:B------:R-:W-:Y:S02]  /*0fd0*/  UIADD3 UR4, UR4, 0x2, URZ ;  /* 0x0000000204047890 */ /* 0x000fe4000fffe03f */
[----:B------:R-:W-:Y:S01]  /*0fe0*/  UIADD3 UR6, UR6, 0x2, URZ ;  /* 0x0000000206067890 */ /* 0x000fe2000fffe03f */
[----:B------:R-:W-:Y:S01]  /*0ff0*/  UMOV UR5, 0x80000020 ;  /* 0x8000002000057882 */ /* 0x000fe20000000000 */
[----:B------:R-:W-:-:S07]  /*1000*/  UMOV UR7, 0x80000020 ;  /* 0x8000002000077882 */ /* 0x000fce0000000000 */
[----:B------:R-:W-:Y:S01]  /*1010*/  QGMMA.64x128x32.F32.E4M3.E4M3 R24, gdesc[UR4], R24, gsb0 ;  /* 0x01e00000041879f3 */ /* 0x000fe20008000818 */
[----:B------:R-:W-:-:S05]  /*1020*/  UMOV UR4, 0x1 ;  /* 0x0000000100047882 */ /* 0x000fca0000000000 */
.L_x_15:
[----:B0-----:R-:W-:-:S05]  /*1030*/  VIMNMX R8, R5, 0x1, PT ;  /* 0x0000000105087848 */ /* 0x001fca0003fe0100 */
[----:B------:R-:W-:-:S05]  /*1040*/  IMAD.IADD R8, R5, 0x1, -R8 ;  /* 0x0000000105087824 */ /* 0x000fca00078e0a08 */
[----:B------:R-:W-:-:S13]  /*1050*/  ISETP.GE.AND P0, PT, R8, 0x1, PT ;  /* 0x000000010800780c */ /* 0x000fda0003f06270 */
[----:B------:R-:W-:Y:S05]  /*1060*/  @!P0 BRA `(.L_x_18) ;  /* 0x0000000000ec8947 */ /* 0x000fea0003800000 */
[----:B------:R-:W0:Y:S01]  /*1070*/  S2UR UR6, SR_CgaCtaId ;  /* 0x00000000000679c3 */ /* 0x000e220000008800 */
[----:B------:R-:W-:Y:S01]  /*1080*/  UMOV UR5, 0x400 ;  /* 0x0000040000057882 */ /* 0x000fe20000000000 */
[----:B------:R-:W-:Y:S01]  /*1090*/  LOP3.LUT R13, R3, 0x1, RZ, 0xfc, !PT ;  /* 0x00000001030d7812 */ /* 0x000fe200078efcff */
[----:B------:R-:W-:Y:S01]  /*10a0*/  IMAD.MOV.U32 R12, RZ, RZ, RZ ;  /* 0x000000ffff0c7224 */ /* 0x000fe200078e00ff */
[----:B------:R-:W-:Y:S01]  /*10b0*/  UISETP.NE.U32.AND UP0, UPT, UR4, URZ, UPT ;  /* 0x0000003f0400728c */ /* 0x000fe2000bf05070 */
[----:B------:R-:W-:Y:S02]  /*10c0*/  IMAD.MOV.U32 R7, RZ, RZ, R8 ;  /* 0x000000ffff077224 */ /* 0x000fe400078e0008 */
[----:B------:R-:W-:Y:S01]  /*10d0*/  IMAD.MOV.U32 R9, RZ, RZ, RZ ;  /* 0x000000ffff097224 */ /* 0x000fe200078e00ff */
[----:B0-----:R-:W-:-:S04]  /*10e0*/  ULEA UR5, UR6, UR5, 0x18 ;  /* 0x0000000506057291 */ /* 0x001fc8000f8ec03f */
[----:B------:R-:W-:Y:S02]  /*10f0*/  UIADD3 UR7, UR5, 0x12000, URZ ;  /* 0x0001200005077890 */ /* 0x000fe4000fffe03f */
[----:B------:R-:W-:Y:S02]  /*1100*/  USHF.R.U32.HI UR6, URZ, 0x4, UR5 ;  /* 0x000000043f067899 */ /* 0x000fe40008011605 */
[----:B------:R-:W-:Y:S02]  /*1110*/  USHF.R.U32.HI UR7, URZ, 0x4, UR7 ;  /* 0x000000043f077899 */ /* 0x000fe40008011607 */
[----:B------:R-:W-:Y:S02]  /*1120*/  ULOP3.LUT UR6, UR6, 0x3fff, URZ, 0xc0, !UPT ;  /* 0x00003fff06067892 */ /* 0x000fe4000f8ec03f */
[----:B------:R-:W-:Y:S02]  /*1130*/  ULOP3.LUT UR7, UR7, 0x3fff, URZ, 0xc0, !UPT ;  /* 0x00003fff07077892 */ /* 0x000fe4000f8ec03f */
[----:B------:R-:W-:-:S02]  /*1140*/  ULOP3.LUT UR6, UR6, 0x10000, URZ, 0xfc, !UPT ;  /* 0x0001000006067892 */ /* 0x000fc4000f8efc3f */
[----:B------:R-:W-:-:S12]  /*1150*/  ULOP3.LUT UR7, UR7, 0x10000, URZ, 0xfc, !UPT ;  /* 0x0001000007077892 */ /* 0x000fd8000f8efc3f */
.L_x_23:
[----:B------:R-:W-:-:S13]  /*1160*/  ISETP.NE.AND P1, PT, R13, 0x3, PT ;  /* 0x000000030d00780c */ /* 0x000fda0003f25270 */
[----:B------:R-:W-:Y:S05]  /*1170*/  @!P1 BRA `(.L_x_19) ;  /* 0x0000000000049947 */ /* 0x000fea0003800000 */
[----:B------:R-:W-:Y:S01]  /*1180*/  BPT.TRAP 0x1 ;  /* 0x000000040000795c */ /* 0x000fe20000300000 */
.L_x_19:
[----:B------:R-:W-:Y:S01]  /*1190*/  SHF.L.U32 R10, R12, 0x1f, RZ ;  /* 0x0000001f0c0a7819 */ /* 0x000fe200000006ff */
[----:B------:R-:W-:-:S12]  /*11a0*/  ULEA UR8, UR4, UR5, 0x3 ;  /* 0x0000000504087291 */ /* 0x000fd8000f8e183f */
.L_x_20:
[----:B0-----:R-:W-:-:S04]  /*11b0*/  IMAD.U32 R11, RZ, RZ, UR8 ;  /* 0x00000008ff0b7e24 */ /* 0x001fc8000f8e00ff */
[----:B------:R0:W1:Y:S03]  /*11c0*/  SYNCS.PHASECHK.TRANS64.TRYWAIT P0, [R11+URZ+0x36000], R10 ;  /* 0x0360000a0b0075a7 */ /* 0x000066000800017f */
[----:B-1----:R-:W-:Y:S05]  /*11d0*/  @!P0 NANOSLEEP.SYNCS 0x989680 ;  /* 0x009896800000895d */ /* 0x002fea0003900000 */
[----:B------:R-:W1:Y:S02]  /*11e0*/  @!P0 SYNCS.PHASECHK.TRANS64 P0, [R11+URZ+0x36000], R10 ;  /* 0x0360000a0b0085a7 */ /* 0x000e64000800007f */
[----:B-1----:R-:W-:Y:S05]  /*11f0*/  @!P0 BRA `(.L_x_20) ;  /* 0xfffffffc00ec8947 */ /* 0x002fea000383ffff */
[----:B------:R-:W-:Y:S01]  /*1200*/  ULEA UR8, UR4, UR6, 0x8 ;  /* 0x0000000604087291 */ /* 0x000fe2000f8e403f */
[----:B------:R-:W-:Y:S01]  /*1210*/  WARPGROUP.ARRIVE ;  /* 0x00000000000079c5 */ /* 0x000fe20000000000 */
[----:B------:R-:W-:Y:S01]  /*1220*/  ULEA UR10, UR4, UR7, 0x9 ;  /* 0x00000007040a7291 */ /* 0x000fe2000f8e483f */
[----:B------:R-:W-:Y:S01]  /*1230*/  UMOV UR9, 0x80000020 ;  /* 0x8000002000097882 */ /* 0x000fe20000000000 */
[----:B------:R-:W-:-:S07]  /*1240*/  UMOV UR11, 0x80000020 ;  /* 0x80000020000b7882 */ /* 0x000fce0000000000 */
[----:B------:R-:W-:Y:S01]  /*1250*/  QGMMA.64x128x32.F32.E4M3.E4M3 R24, gdesc[UR8], R24, UP0 ;  /* 0x01e00000081879f3 */ /* 0x000fe2000bf00818 */
[----:B------:R-:W-:Y:S02]  /*1260*/  UIADD3 UR8, UR8, 0x2, URZ ;  /* 0x0000000208087890 */ /* 0x000fe4000fffe03f */
[----:B------:R-:W-:Y:S01]  /*1270*/  UIADD3 UR10, UR10, 0x2, URZ ;  /* 0x000000020a0a7890 */ /* 0x000fe2000fffe03f */
[----:B------:R-:W-:Y:S01]  /*1280*/  UMOV UR9, 0x80000020 ;  /* 0x8000002000097882 */ /* 0x000fe20000000000 */
[----:B------:R-:W-:-:S07]  /*1290*/  UMOV UR11, 0x80000020 ;  /* 0x80000020000b7882 */ /* 0x000fce0000000000 */
[----:B------:R-:W-:Y:S03]  /*12a0*/  QGMMA.64x128x32.F32.E4M3.E4M3 R24, gdesc[UR8], R24, gsb0 ;  /* 0x01e00000081879f3 */ /* 0x000fe60008000818 */
[----:B------:R-:W-:Y:S02]  /*12b0*/  WARPGROUP.DEPBAR.LE gsb0, 0x1 ;  /* 0x00008000000079c5 */ /* 0x000fe40000010100 */
[----:B------:R-:W-:Y:S05]  /*12c0*/  @!P1 BRA `(.L_x_21) ;  /* 0x0000000000049947 */ /* 0x000fea0003800000 */
[----:B------:R-:W-:Y:S01]  /*12d0*/  BPT.TRAP 0x1 ;  /* 0x000000040000795c */ /* 0x000fe20000300000 */
.L_x_21:
[----:B------:R-:W-:-:S13]  /*12e0*/  ISETP.NE.AND P0, PT, R4, RZ, PT ;  /* 0x000000ff0400720c */ /* 0x000fda0003f05270 */
[----:B0-----:R-:W-:-:S05]  /*12f0*/  @P0 LEA R10, R9, UR5, 0x3 ;  /* 0x00000005090a0c11 */ /* 0x001fca000f8e18ff */
[----:B------:R-:W-:-:S05]  /*1300*/  @P0 VIADD R11, R10, 0x36090 ;  /* 0x000360900a0b0836 */ /* 0x000fca0000000000 */
[----:B------:R-:W-:-:S04]  /*1310*/  @P0 PRMT R11, R2, 0x654, R11 ;  /* 0x00000654020b0816 */ /* 0x000fc8000000000b */
[----:B------:R0:W-:Y:S01]  /*1320*/  @P0 SYNCS.ARRIVE.TRANS64.RED.A1T0 RZ, [R11+URZ], RZ ;  /* 0x000000ff0bff09a7 */ /* 0x0001e2000810043f */
[----:B------:R-:W-:-:S13]  /*1330*/  ISETP.GT.U32.AND P0, PT, R3, 0x1, PT ;  /* 0x000000010300780c */ /* 0x000fda0003f04070 */
[----:B0-----:R-:W-:Y:S05]  /*1340*/  @P0 BRA `(.L_x_22) ;  /* 0x0000000000040947 */ /* 0x001fea0003800000 */
[----:B------:R-:W-:Y:S01]  /*1350*/  BPT.TRAP 0x1 ;  /* 0x000000040000795c */ /* 0x000fe20000300000 */
.L_x_22:
[----:B------:R-:W-:Y:S01]  /*1360*/  UIADD3 UR4, UR4, 0x1, URZ ;  /* 0x0000000104047890 */ /* 0x000fe2000fffe03f */
[----:B------:R-:W-:Y:S01]  /*1370*/  ISETP.GT.AND P1, PT, R7, 0x1, PT ;  /* 0x000000010700780c */ /* 0x000fe20003f24270 */
[----:B------:R-:W-:Y:S02]  /*1380*/  VIADD R9, R9, 0x1 ;  /* 0x0000000109097836 */ /* 0x000fe40000000000 */
[----:B------:R-:W-:Y:S01]  /*1390*/  UISETP.NE.AND UP0, UPT, UR4, 0x12, UPT ;  /* 0x000000120400788c */ /* 0x000fe2000bf05270 */
[----:B------:R-:W-:Y:S02]  /*13a0*/  VIADD R7, R7, 0xffffffff ;  /* 0xffffffff07077836 */ /* 0x000fe40000000000 */
[C---:B------:R-:W-:Y:S01]  /*13b0*/  ISETP.NE.AND P0, PT, R9.reuse, 0x12, PT ;  /* 0x000000120900780c */ /* 0x040fe20003f05270 */
[----:B------:R-:W-:Y:S02]  /*13c0*/  USEL UR8, URZ, 0x1, UP0 ;  /* 0x000000013f087887 */ /* 0x000fe40008000000 */
[----:B------:R-:W-:Y:S01]  /*13d0*/  USEL UR4, UR4, URZ, UP0 ;  /* 0x0000003f04047287 */ /* 0x000fe20008000000 */
[----:B------:R-:W-:Y:S01]  /*13e0*/  SEL R9, R9, RZ, P0 ;  /* 0x000000ff09097207 */ /* 0x000fe20000000000 */
[----:B------:R-:W-:-:S02]  /*13f0*/  UPLOP3.LUT UP0, UPT, UPT, UPT, UPT, 0x80, 0x0 ;  /* 0x000000000000789c */ /* 0x000fc40003f0f070 */
[----:B------:R-:W-:Y:S01]  /*1400*/  LOP3.LUT R12, R12, UR8, RZ, 0x3c, !PT ;  /* 0x000000080c0c7c12 */ /* 0x000fe2000f8e3cff */
[----:B------:R-:W-:Y:S08]  /*1410*/  @P1 BRA `(.L_x_23) ;  /* 0xfffffffc00501947 */ /* 0x000ff0000383ffff */
.L_x_18:
[----:B------:R-:W-:Y:S01]  /*1420*/  ISETP.GE.AND P0, PT, R5, 0x1, PT ;  /* 0x000000010500780c */ /* 0x000fe20003f06270 */
[----:B------:R-:W-:-:S12]  /*1430*/  WARPGROUP.DEPBAR.LE gsb0, 0x0 ;  /* 0x00008000000079c5 */ /* 0x000fd80000010000 */
[----:B------:R-:W-:Y:S05]  /*1440*/  @!P0 BRA `(.L_x_24) ;  /* 0x0000000000548947 */ /* 0x000fea0003800000 */
[----:B------:R-:W-:-:S04]  /*1450*/  LOP3.LUT R5, R3, 0x1, RZ, 0xfc, !PT ;  /* 0x0000000103057812 */ /* 0x000fc800078efcff */
[----:B------:R-:W-:-:S13]  /*1460*/  ISETP.NE.AND P0, PT, R5, 0x3, PT ;  /* 0x000000030500780c */ /* 0x000fda0003f05270 */
[----:B------:R-:W-:Y:S05]  /*1470*/  @!P0 BRA `(.L_x_25) ;  /* 0x0000000000048947 */ /* 0x000fea0003800000 */
[----:B------:R-:W-:Y:S01]  /*1480*/  BPT.TRAP 0x1 ;  /* 0x000000040000795c */ /* 0x000fe20000300000 */
.L_x_25:
[----:B------:R-:W-:Y:S01]  /*1490*/  ISETP.NE.AND P0, PT, R4, RZ, PT ;  /* 0x000000ff0400720c */ /* 0x000fe20003f05270 */
[----:B------:R-:W-:Y:S01]  /*14a0*/  BSSY B0, `(.L_x_26) ;  /* 0x000000d000007945 */ /* 0x000fe20003800000 */
[----:B------:R-:W-:-:S11]  /*14b0*/  ISETP.GT.U32.AND P1, PT, R3, 0x1, PT ;  /* 0x000000010300780c */ /* 0x000fd60003f24070 */
[----:B------:R-:W-:Y:S05]  /*14c0*/  @!P0 BRA `(.L_x_27) ;  /* 0x0000000000288947 */ /* 0x000fea0003800000 */
[----:B------:R-:W0:Y:S01]  /*14d0*/  S2R R10, SR_CgaCtaId ;  /* 0x00000000000a7919 */ /* 0x000e220000008800 */
[----:B------:R-:W-:Y:S01]  /*14e0*/  IMAD.WIDE.U32 R4, R8, 0x38e38e39, RZ ;  /* 0x38e38e3908047825 */ /* 0x000fe200078e00ff */
[----:B------:R-:W-:-:S04]  /*14f0*/  MOV R3, 0x400 ;  /* 0x0000040000037802 */ /* 0x000fc80000000f00 */
[----:B------:R-:W-:-:S05]  /*1500*/  SHF.R.U32.HI R5, RZ, 0x2, R5 ;  /* 0x00000002ff057819 */ /* 0x000fca0000011605 */
[----:B------:R-:W-:Y:S01]  /*1510*/  IMAD R8, R5, -0x12, R8 ;  /* 0xffffffee05087824 */ /* 0x000fe200078e0208 */
[----:B0-----:R-:W-:-:S05]  /*1520*/  LEA R3, R10, R3, 0x18 ;  /* 0x000000030a037211 */ /* 0x001fca00078ec0ff */
[----:B------:R-:W-:-:S04]  /*1530*/  IMAD R8, R8, 0x8, R3 ;  /* 0x0000000808087824 */ /* 0x000fc800078e0203 */
[----:B------:R-:W-:-:S05]  /*1540*/  VIADD R3, R8, 0x36090 ;  /* 0x0003609008037836 */ /* 0x000fca0000000000 */
[----:B------:R-:W-:-:S04]  /*1550*/  PRMT R3, R2, 0x654, R3 ;  /* 0x0000065402037816 */ /* 0x000fc80000000003 */
[----:B------:R0:W-:Y:S03]  /*1560*/  SYNCS.ARRIVE.TRANS64.RED.A1T0 RZ, [R3+URZ], RZ ;  /* 0x000000ff03ff79a7 */ /* 0x0001e6000810043f */
.L_x_27:
[----:B------:R-:W-:Y:S05]  /*1570*/  BSYNC B0 ;  /* 0x0000000000007941 */ /* 0x000fea0003800000 */
.L_x_26:
[----:B------:R-:W-:Y:S05]  /*1580*/  @P1 BRA `(.L_x_24) ;  /* 0x0000000000041947 */ /* 0x000fea0003800000 */
[----:B------:R-:W-:Y:S01]  /*1590*/  BPT.TRAP 0x1 ;  /* 0x000000040000795c */ /* 0x000fe20000300000 */
.L_x_24:
[----:B------:R-:W0:Y:S01]  /*15a0*/  S2R R2, SR_TID.X ;  /* 0x0000000000027919 */ /* 0x000e220000002100 */
[----:B------:R-:W-:Y:S01]  /*15b0*/  ULDC.64 UR4, c[0x0][0x280] ;  /* 0x0000a00000047ab9 */ /* 0x000fe20000000a00 */
[----:B------:R-:W1:Y:S01]  /*15c0*/  S2R R7, SR_CTAID.Y ;  /* 0x0000000000077919 */ /* 0x000e620000002600 */
[----:B------:R-:W2:Y:S01]  /*15d0*/  S2R R9, SR_CTAID.X ;  /* 0x0000000000097919 */ /* 0x000ea20000002500 */
[----:B0-----:R-:W-:-:S04]  /*15e0*/  SHF.R.S32.HI R3, RZ, 0x1f, R2 ;  /* 0x0000001fff037819 */ /* 0x001fc80000011402 */
[----:B------:R-:W-:Y:S01]  /*15f0*/  LEA.HI R3, R3, R2, RZ, 0x7 ;  /* 0x0000000203037211 */ /* 0x000fe200078f38ff */
[----:B-1----:R-:W-:-:S03]  /*1600*/  IMAD.SHL.U32 R7, R7, 0x80, RZ ;  /* 0x0000008007077824 */ /* 0x002fc600078e00ff */
[----:B------:R-:W-:Y:S01]  /*1610*/  LOP3.LUT R3, R3, 0xffffff80, RZ, 0xc0, !PT ;  /* 0xffffff8003037812 */ /* 0x000fe200078ec0ff */
[----:B--2---:R-:W-:Y:S01]  /*1620*/  IMAD.SHL.U32 R8, R9, 0x40, RZ ;  /* 0x0000004009087824 */ /* 0x004fe200078e00ff */
[----:B------:R-:W-:-:S03]  /*1630*/  ISETP.GE.AND P0, PT, R7, UR5, PT ;  /* 0x0000000507007c0c */ /* 0x000fc6000bf06270 */
[----:B------:R-:W-:Y:S01]  /*1640*/  IMAD.IADD R5, R2, 0x1, -R3 ;  /* 0x0000000102057824 */ /* 0x000fe200078e0a03 */
[----:B------:R-:W-:-:S04]  /*1650*/  ISETP.GE.OR P0, PT, R8, UR4, P0 ;  /* 0x0000000408007c0c */ /* 0x000fc80008706670 */
[----:B------:R-:W-:-:S04]  /*1660*/  SHF.R.S32.HI R4, RZ, 0x1f, R5 ;  /* 0x0000001fff047819 */ /* 0x000fc80000011405 */
[----:B------:R-:W-:-:S04]  /*1670*/  LEA.HI R2, R4, R5, RZ, 0x2 ;  /* 0x0000000504027211 */ /* 0x000fc800078f10ff */
[--C-:B------:R-:W-:Y:S02]  /*1680*/  SHF.R.S32.HI R12, RZ, 0x2, R2.reuse ;  /* 0x00000002ff0c7819 */ /* 0x100fe40000011402 */
[----:B------:R-:W-:-:S04]  /*1690*/  SHF.R.S32.HI R3, RZ, 0x1f, R2 ;  /* 0x0000001fff037819 */ /* 0x000fc80000011402 */
[----:B------:R-:W-:Y:S01]  /*16a0*/  LEA.HI R3, R3, R12, RZ, 0x3 ;  /* 0x0000000c03037211 */ /* 0x000fe200078f18ff */
[----:B------:R-:W-:Y:S06]  /*16b0*/  @P0 EXIT ;  /* 0x000000000000094d */ /* 0x000fec0003800000 */
[----:B------:R-:W-:Y:S01]  /*16c0*/  LOP3.LUT R3, R3, 0xfffffff8, RZ, 0xc0, !PT ;  /* 0xfffffff803037812 */ /* 0x000fe200078ec0ff */
[----:B------:R-:W0:Y:S01]  /*16d0*/  LDC.64 R10, c[0x0][0x5d0] ;  /* 0x00017400ff0a7b82 */ /* 0x000e220000000a00 */
[----:B------:R-:W-:Y:S01]  /*16e0*/  LOP3.LUT R2, R2, 0x7ffffffc, RZ, 0xc0, !PT ;  /* 0x7ffffffc02027812 */ /* 0x000fe200078ec0ff */
[----:B------:R-:W-:Y:S02]  /*16f0*/  ULDC.64 UR6, c[0x0][0x5c8] ;  /* 0x0001720000067ab9 */ /* 0x000fe40000000a00 */
[----:B------:R-:W-:Y:S01]  /*1700*/  IMAD.IADD R12, R12, 0x1, -R3 ;  /* 0x000000010c0c7824 */ /* 0x000fe200078e0a03 */
[----:B------:R-:W-:Y:S01]  /*1710*/  LEA.HI R3, R4, R5, RZ, 0x5 ;  /* 0x0000000504037211 */ /* 0x000fe200078f28ff */
[----:B------:R-:W-:-:S03]  /*1720*/  IMAD.IADD R2, R5, 0x1, -R2 ;  /* 0x0000000105027824 */ /* 0x000fc600078e0a02 */
[--C-:B------:R-:W-:Y:S01]  /*1730*/  SHF.R.S32.HI R13, RZ, 0x1f, R12.reuse ;  /* 0x0000001fff0d7819 */ /* 0x100fe2000001140c */
[----:B------:R-:W-:Y:S02]  /*1740*/  IMAD.SHL.U32 R16, R2, 0x2, RZ ;  /* 0x0000000202107824 */ /* 0x000fe400078e00ff */
[----:B------:R-:W-:Y:S01]  /*1750*/  IMAD.WIDE R4, R9, 0x40, R12 ;  /* 0x0000004009047825 */ /* 0x000fe200078e020c */
[----:B------:R-:W-:Y:S02]  /*1760*/  SHF.R.S32.HI R9, RZ, 0x5, R3 ;  /* 0x00000005ff097819 */ /* 0x000fe40000011403 */
[----:B------:R-:W-:Y:S02]  /*1770*/  SHF.R.S32.HI R14, RZ, 0x1f, R16 ;  /* 0x0000001fff0e7819 */ /* 0x000fe40000011410 */
[----:B------:R-:W-:Y:S01]  /*1780*/  IADD3 R2, P0, R7, R16, RZ ;  /* 0x0000001007027210 */ /* 0x000fe20007f1e0ff */
[----:B------:R-:W-:-:S03]  /*1790*/  IMAD.WIDE R4, R9, 0x10, R4 ;  /* 0x0000001009047825 */ /* 0x000fc600078e0204 */
[----:B------:R-:W-:Y:S01]  /*17a0*/  LEA.HI.X.SX32 R3, R7, R14, 0x1, P0 ;  /* 0x0000000e07037211 */ /* 0x000fe200000f0eff */
[-C--:B0-----:R-:W-:Y:S01]  /*17b0*/  IMAD R13, R5, R10.reuse, RZ ;  /* 0x0000000a050d7224 */ /* 0x081fe200078e02ff */
[----:B------:R-:W-:Y:S01]  /*17c0*/  IADD3 R7, -R16, UR5, -R7 ;  /* 0x0000000510077c10 */ /* 0x000fe2000fffe907 */
[----:B------:R-:W-:-:S04]  /*17d0*/  IMAD.WIDE.U32 R14, R4, R10, R2 ;  /* 0x0000000a040e7225 */ /* 0x000fc800078e0002 */
[----:B------:R-:W-:Y:S01]  /*17e0*/  IMAD R13, R4, R11, R13 ;  /* 0x0000000b040d7224 */ /* 0x000fe200078e020d */
[----:B------:R-:W-:-:S03]  /*17f0*/  LEA R17, P0, R10, R14, 0x3 ;  /* 0x0000000e0a117211 */ /* 0x000fc600078018ff */
[----:B------:R-:W-:Y:S02]  /*1800*/  IMAD.IADD R15, R15, 0x1, R13 ;  /* 0x000000010f0f7824 */ /* 0x000fe400078e020d */
[----:B------:R-:W-:Y:S01]  /*1810*/  IMAD R13, R9, -0x10, -R8 ;  /* 0xfffffff0090d7824 */ /* 0x000fe200078e0a08 */
[----:B------:R-:W-:Y:S02]  /*1820*/  IADD3 R8, P1, R14, UR6, RZ ;  /* 0x000000060e087c10 */ /* 0x000fe4000ff3e0ff */
[----:B------:R-:W-:Y:S02]  /*1830*/  LEA.HI.X R11, R10, R15, R11, 0x3, P0 ;  /* 0x0000000f0a0b7211 */ /* 0x000fe400000f1c0b */
[----:B---3-5:R-:W-:Y:S02]  /*1840*/  FSETP.NEU.AND P0, PT, R6, RZ, PT ;  /* 0x000000ff0600720b */ /* 0x028fe40003f0d000 */
[----:B------:R-:W-:Y:S02]  /*1850*/  IADD3 R10, P2, R17, UR6, RZ ;  /* 0x00000006110a7c10 */ /* 0x000fe4000ff5e0ff */
[----:B------:R-:W-:-:S02]  /*1860*/  IADD3.X R9, R15, UR7, RZ, P1, !PT ;  /* 0x000000070f097c10 */ /* 0x000fc40008ffe4ff */
[----:B------:R-:W-:Y:S02]  /*1870*/  IADD3.X R11, R11, UR7, RZ, P2, !PT ;  /* 0x000000070b0b7c10 */ /* 0x000fe400097fe4ff */
[----:B------:R-:W-:-:S05]  /*1880*/  IADD3 R14, R13, UR4, -R12 ;  /* 0x000000040d0e7c10 */ /* 0x000fca000fffe80c */
[----:B------:R-:W-:Y:S05]  /*1890*/  @!P0 BRA `(.L_x_28) ;  /* 0x0000003400288947 */ /* 0x000fea0003800000 */
[----:B------:R-:W-:Y:S01]  /*18a0*/  ISETP.GE.AND P1, PT, R14, 0x1, PT ;  /* 0x000000010e00780c */ /* 0x000fe20003f26270 */
[----:B------:R-:W-:Y:S01]  /*18b0*/  ULDC.64 UR4, c[0x0][0x5b0] ;  /* 0x00016c0000047ab9 */ /* 0x000fe20000000a00 */
[----:B------:R-:W-:Y:S01]  /*18c0*/  ULDC.64 UR6, c[0x0][0x5a8] ;  /* 0x00016a0000067ab9 */ /* 0x000fe20000000a00 */
[----:B------:R-:W-:Y:S01]  /*18d0*/  IMAD R15, R5, UR4, RZ ;  /* 0x00000004050f7c24 */ /* 0x000fe2000f8e02ff */
[----:B------:R-:W-:Y:S01]  /*18e0*/  ISETP.LT.OR P0, PT, R7, 0x1, !P1 ;  /* 0x000000010700780c */ /* 0x000fe20004f01670 */
[C---:B------:R-:W-:Y:S01]  /*18f0*/  IMAD.WIDE.U32 R12, R4.reuse, UR4, R2 ;  /* 0x00000004040c7c25 */ /* 0x040fe2000f8e0002 */
[----:B------:R-:W-:Y:S03]  /*1900*/  BSSY B0, `(.L_x_29) ;  /* 0x0000007000007945 */ /* 0x000fe60003800000 */
[----:B------:R-:W-:Y:S01]  /*1910*/  IMAD R15, R4, UR5, R15 ;  /* 0x00000005040f7c24 */ /* 0x000fe2000f8e020f */
[----:B------:R-:W-:-:S04]  /*1920*/  IADD3 R12, P2, R12, UR6, RZ ;  /* 0x000000060c0c7c10 */ /* 0x000fc8000ff5e0ff */
[--C-:B------:R-:W-:Y:S02]  /*1930*/  IADD3.X R13, R13, UR7, R15.reuse, P2, !PT ;  /* 0x000000070d0d7c10 */ /* 0x100fe400097fe40f */
[----:B------:R-:W-:Y:S01]  /*1940*/  PRMT R15, RZ, 0x7610, R15 ;  /* 0x00007610ff0f7816 */ /* 0x000fe2000000000f */
[----:B------:R-:W-:Y:S06]  /*1950*/  @P0 BRA `(.L_x_30) ;  /* 0x0000000000040947 */ /* 0x000fec0003800000 */
[----:B------:R0:W5:Y:S02]  /*1960*/  LDG.E.U8 R15, desc[UR12][R12.64] ;  /* 0x0000000c0c0f7981 */ /* 0x000164000c1e1100 */
.L_x_30:
[----:B------:R-:W-:Y:S05]  /*1970*/  BSYNC B0 ;  /* 0x0000000000007941 */ /* 0x000fea0003800000 */
.L_x_29:
[----:B-----5:R-:W-:Y:S01]  /*1980*/  LOP3.LUT R15, R15, 0xff, RZ, 0xc0, !PT ;  /* 0x000000ff0f0f7812 */ /* 0x020fe200078ec0ff */
[----:B------:R-:W-:Y:S01]  /*1990*/  BSSY B0, `(.L_x_31) ;  /* 0x000000b000007945 */ /* 0x000fe20003800000 */
[----:B------:R-:W-:Y:S02]  /*19a0*/  ISETP.LT.OR P2, PT, R7, 0x2, !P1 ;  /* 0x000000020700780c */ /* 0x000fe40004f41670 */
[----:B------:R-:W-:-:S05]  /*19b0*/  F2FP.F16.E4M3.UNPACK_B R15, R15 ;  /* 0x0000000fff0f723e */ /* 0x000fca00020006ff */
[----:B------:R-:W-:-:S05]  /*19c0*/  HADD2.F32 R15, -RZ, R15.H0_H0 ;  /* 0x2000000fff0f7230 */ /* 0x000fca0000004100 */
[----:B------:R-:W-:-:S04]  /*19d0*/  FMUL R15, R15, R6 ;  /* 0x000000060f0f7220 */ /* 0x000fc80000400000 */
[----:B------:R-:W-:-:S05]  /*19e0*/  FFMA R15, R24, R0, R15 ;  /* 0x00000000180f7223 */ /* 0x000fca000000000f */
[----:B------:R-:W-:Y:S02]  /*19f0*/  F2FP.SATFINITE.E4M3.F32.PACK_AB_MERGE_C R17, RZ, R15, RZ ;  /* 0x0000000fff11723e */ /* 0x000fe400048070ff */
[----:B------:R-:W-:-:S03]  /*1a00*/  PRMT R15, RZ, 0x7610, R15 ;  /* 0x00007610ff0f7816 */ /* 0x000fc6000000000f */
[----:B------:R1:W-:Y:S01]  /*1a10*/  @!P0 STG.E.U8 desc[UR12][R8.64], R17 ;  /* 0x0000001108008986 */ /* 0x0003e2000c10110c */
[----:B------:R-:W-:Y:S05]  /*1a20*/  @P2 BRA `(.L_x_32) ;  /* 0x0000000000042947 */ /* 0x000fea0003800000 */
[----:B------:R2:W5:Y:S02]  /*1a30*/  LDG.E.U8 R15, desc[UR12][R12.64+0x1] ;  /* 0x0000010c0c0f7981 */ /* 0x000564000c1e1100 */
.L_x_32:
[----:B------:R-:W-:Y:S05]  /*1a40*/  BSYNC B0 ;  /* 0x0000000000007941 */ /* 0x000fea0003800000 */
.L_x_31:
[----:B-----5:R-:W-:Y:S01]  /*1a50*/  LOP3.LUT R15, R15, 0xff, RZ, 0xc0, !PT ;  /* 0x000000ff0f0f7812 */ /* 0x020fe200078ec0ff */
[----:B------:R-:W-:Y:S01]  /*1a60*/  BSSY B0, `(.L_x_33) ;  /* 0x0000013000007945 */ /* 0x000fe20003800000 */
[----:B-1----:R-:W-:Y:S02]  /*1a70*/  IADD3 R17, P0, R4, 0x8, RZ ;  /* 0x0000000804117810 */ /* 0x002fe40007f1e0ff */
[----:B------:R-:W-:-:S03]  /*1a80*/  F2FP.F16.E4M3.UNPACK_B R15, R15 ;  /* 0x0000000fff0f723e */ /* 0x000fc600020006ff */
[----:B------:R-:W-:Y:S01]  /*1a90*/  IMAD.X R5, RZ, RZ, R5, P0 ;  /* 0x000000ffff057224 */ /* 0x000fe200000e0605 */
[----:B------:R-:W-:Y:S01]  /*1aa0*/  ISETP.GE.AND P0, PT, R14, 0x9, PT ;  /* 0x000000090e00780c */ /* 0x000fe20003f06270 */
[----:B------:R-:W-:Y:S02]  /*1ab0*/  HADD2.F32 R15, -RZ, R15.H0_H0 ;  /* 0x2000000fff0f7230 */ /* 0x000fe40000004100 */
[----:B------:R-:W-:Y:S01]  /*1ac0*/  IMAD R16, R5, UR4, RZ ;  /* 0x0000000405107c24 */ /* 0x000fe2000f8e02ff */
[----:B------:R-:W-:Y:S01]  /*1ad0*/  ISETP.LT.OR P3, PT, R7, 0x1, !P0 ;  /* 0x000000010700780c */ /* 0x000fe20004761670 */
[----:B------:R-:W-:-:S04]  /*1ae0*/  IMAD.WIDE.U32 R2, R17, UR4, R2 ;  /* 0x0000000411027c25 */ /* 0x000fc8000f8e0002 */
[----:B------:R-:W-:Y:S01]  /*1af0*/  FMUL R4, R15, R6 ;  /* 0x000000060f047220 */ /* 0x000fe20000400000 */
[----:B------:R-:W-:-:S03]  /*1b00*/  IMAD R17, R17, UR5, R16 ;  /* 0x0000000511117c24 */ /* 0x000fc6000f8e0210 */
[----:B------:R-:W-:Y:S01]  /*1b10*/  FFMA R4, R25, R0, R4 ;  /* 0x0000000019047223 */ /* 0x000fe20000000004 */
[----:B------:R-:W-:-:S04]  /*1b20*/  IADD3 R2, P4, R2, UR6, RZ ;  /* 0x0000000602027c10 */ /* 0x000fc8000ff9e0ff */
[----:B------:R-:W-:Y:S02]  /*1b30*/  F2FP.SATFINITE.E4M3.F32.PACK_AB_MERGE_C R5, RZ, R4, RZ ;  /* 0x00000004ff05723e */ /* 0x000fe400048070ff */
[----:B------:R-:W-:Y:S02]  /*1b40*/  IADD3.X R3, R3, UR7, R17, P4, !PT ;  /* 0x0000000703037c10 */ /* 0x000fe4000a7fe411 */
[----:B------:R-:W-:Y:S01]  /*1b50*/  PRMT R4, RZ, 0x7610, R4 ;  /* 0x00007610ff047816 */ /* 0x000fe20000000004 */
[----:B------:R1:W-:Y:S01]  /*1b60*/  @!P2 STG.E.U8 desc[UR12][R8.64+0x1], R5 ;  /* 0x000001050800a986 */ /* 0x0003e2000c10110c */
[----:B------:R-:W-:Y:S05]  /*1b70*/  @P3 BRA `(.L_x_34) ;  /* 0x0000000000043947 */ /* 0x000fea0003800000 */
[----:B------:R3:W5:Y:S02]  /*1b80*/  LDG.E.U8 R4, desc[UR12][R2.64] ;  /* 0x0000000c02047981 */ /* 0x000764000c1e1100 */
.L_x_34:
[----:B------:R-:W-:Y:S05]  /*1b90*/  BSYNC B0 ;  /* 0x0000000000007941 */ /* 0x000fea0003800000 */
.L_x_33:
[----:B-----5:R-:W-:Y:S01]  /*1ba0*/  LOP3.LUT R4, R4, 0xff, RZ, 0xc0, !PT ;  /* 0x000000ff04047812 */ /* 0x020fe200078ec0ff */
[----:B------:R-:W-:Y:S01]  /*1bb0*/  BSSY B0, `(.L_x_35) ;  /* 0x000000b000007945 */ /* 0x000fe20003800000 */
[----:B------:R-:W-:Y:S02]  /*1bc0*/  ISETP.LT.OR P2, PT, R7, 0x2, !P0 ;  /* 0x000000020700780c */ /* 0x000fe40004741670 */
[----:B------:R-:W-:-:S05]  /*1bd0*/  F2FP.F16.E4M3.UNPACK_B R4, R4 ;  /* 0x00000004ff04723e */ /* 0x000fca00020006ff */
[----:B-1----:R-:W-:Y:S01]  /*1be0*/  HADD2.F32 R5, -RZ, R4.H0_H0 ;  /* 0x20000004ff057230 */ /* 0x002fe20000004100 */
[----:B------:R-:W-:-:S04]  /*1bf0*/  PRMT R4, RZ, 0x7610, R4 ;  /* 0x00007610ff047816 */ /* 0x000fc80000000004 */
[----:B------:R-:W-:-:S04]  /*1c00*/  FMUL R5, R5, R6 ;  /* 0x0000000605057220 */ /* 0x000fc80000400000 */
[----:B------:R-:W-:-:S05]  /*1c10*/  FFMA R5, R26, R0, R5 ;  /* 0x000000001a057223 */ /* 0x000fca0000000005 */
[----:B------:R-:W-:-:S05]  /*1c20*/  F2FP.SATFINITE.E4M3.F32.PACK_AB_MERGE_C R5, RZ, R5, RZ ;  /* 0x00000005ff05723e */ /* 0x000fca00048070ff */
[----:B------:R1:W-:Y:S01]  /*1c30*/  @!P3 STG.E.U8 desc[UR12][R10.64], R5 ;  /* 0x000000050a00b986 */ /* 0x0003e2000c10110c */
[----:B------:R-:W-:Y:S05]  /*1c40*/  @P2 BRA `(.L_x_36) ;  /* 0x0000000000042947 */ /* 0x000fea0003800000 */
[----:B------:R4:W5:Y:S02]  /*1c50*/  LDG.E.U8 R4, desc[UR12][R2.64+0x1] ;  /* 0x0000010c02047981 */ /* 0x000964000c1e1100 */
.L_x_36:
[----:B------:R-:W-:Y:S05]  /*1c60*/  BSYNC B0 ;  /* 0x0000000000007941 */ /* 0x000fea0003800000 */
.L_x_35:
[----:B-----5:R-:W-:Y:S01]  /*1c70*/  LOP3.LUT R4, R4, 0xff, RZ, 0xc0, !PT ;  /* 0x000000ff04047812 */ /* 0x020fe200078ec0ff */
[----:B------:R-:W-:Y:S01]  /*1c80*/  BSSY B0, `(.L_x_37) ;  /* 0x000000b000007945 */ /* 0x000fe20003800000 */
[----:B------:R-:W-:Y:S02]  /*1c90*/  ISETP.LT.OR P3, PT, R7, 0x9, !P1 ;  /* 0x000000090700780c */ /* 0x000fe40004f61670 */
[----:B------:R-:W-:-:S05]  /*1ca0*/  F2FP.F16.E4M3.UNPACK_B R4, R4 ;  /* 0x00000004ff04723e */ /* 0x000fca00020006ff */
[----:B-1----:R-:W-:-:S05]  /*1cb0*/  HADD2.F32 R5, -RZ, R4.H0_H0 ;  /* 0x20000004ff057230 */ /* 0x002fca0000004100 */
[----:B------:R-:W-:-:S04]  /*1cc0*/  FMUL R4, R5, R6 ;  /* 0x0000000605047220 */ /* 0x000fc80000400000 */
[----:B------:R-:W-:-:S05]  /*1cd0*/  FFMA R4, R27, R0, R4 ;  /* 0x000000001b047223 */ /* 0x000fca0000000004 */
[----:B------:R-:W-:Y:S02]  /*1ce0*/  F2FP.SATFINITE.E4M3.F32.PACK_AB_MERGE_C R5, RZ, R4, RZ ;  /* 0x00000004ff05723e */ /* 0x000fe400048070ff */
[----:B------:R-:W-:-:S03]  /*1cf0*/  PRMT R4, RZ, 0x7610, R4 ;  /* 0x00007610ff047816 */ /* 0x000fc60000000004 */
[----:B------:R1:W-:Y:S01]  /*1d00*/  @!P2 STG.E.U8 desc[UR12][R10.64+0x1], R5 ;  /* 0x000001050a00a986 */ /* 0x0003e2000c10110c */
[----:B------:R-:W-:Y:S05]  /*1d10*/  @P3 BRA `(.L_x_38) ;  /* 0x0000000000043947 */ /* 0x000fea0003800000 */
[----:B------:R0:W5:Y:S02]  /*1d20*/  LDG.E.U8 R4, desc[UR12][R12.64+0x8] ;  /* 0x0000080c0c047981 */ /* 0x000164000c1e1100 */
.L_x_38:
[----:B------:R-:W-:Y:S05]  /*1d30*/  BSYNC B0 ;  /* 0x0000000000007941 */ /* 0x000fea0003800000 */
.L_x_37:
        /* <DEDUP_REMOVED lines=12> */
.L_x_40:
[----:B------:R-:W-:Y:S05]  /*1e00*/  BSYNC B0 ;  /* 0x0000000000007941 */ /* 0x000fea0003800000 */
.L_x_39:
        /* <DEDUP_REMOVED lines=12> */
.L_x_42:
[----:B------:R-:W-:Y:S05]  /*1ed0*/  BSYNC B0 ;  /* 0x0000000000007941 */ /* 0x000fea0003800000 */
.L_x_41:
        /* <DEDUP_REMOVED lines=12> */
.L_x_44:
[----:B------:R-:W-:Y:S05]  /*1fa0*/  BSYNC B0 ;  /* 0x0000000000007941 */ /* 0x000fea0003800000 */
.L_x_43:
        /* <DEDUP_REMOVED lines=12> */
.L_x_46:
[----:B------:R-:W-:Y:S05]  /*2070*/  BSYNC B0 ;  /* 0x0000000000007941 */ /* 0x000fea0003800000 */
.L_x_45:
        /* <DEDUP_REMOVED lines=12> */
.L_x_48:
[----:B------:R-:W-:Y:S05]  /*2140*/  BSYNC B0 ;  /* 0x0000000000007941 */ /* 0x000fea0003800000 */
.L_x_47:
        /* <DEDUP_REMOVED lines=12> */
.L_x_50:
[----:B------:R-:W-:Y:S05]  /*2210*/  BSYNC B0 ;  /* 0x0000000000007941 */ /* 0x000fea0003800000 */
.L_x_49:
        /* <DEDUP_REMOVED lines=12> */
.L_x_52:
[----:B------:R-:W-:Y:S05]  /*22e0*/  BSYNC B0 ;  /* 0x0000000000007941 */ /* 0x000fea0003800000 */
.L_x_51:
        /* <DEDUP_REMOVED lines=12> */
.L_x_54:
[----:B------:R-:W-:Y:S05]  /*23b0*/  BSYNC B0 ;  /* 0x0000000000007941 */ /* 0x000fea0003800000 */
.L_x_53:
        /* <DEDUP_REMOVED lines=12> */
.L_x_56:
[----:B------:R-:W-:Y:S05]  /*2480*/  BSYNC B0 ;  /* 0x0000000000007941 */ /* 0x000fea0003800000 */
.L_x_55:
        /* <DEDUP_REMOVED lines=12> */
.L_x_58:
[----:B------:R-:W-:Y:S05]  /*2550*/  BSYNC B0 ;  /* 0x0000000000007941 */ /* 0x000fea0003800000 */
.L_x_57:
        /* <DEDUP_REMOVED lines=12> */
.L_x_60:
[----:B------:R-:W-:Y:S05]  /*2620*/  BSYNC B0 ;  /* 0x0000000000007941 */ /* 0x000fea0003800000 */
.L_x_59:
        /* <DEDUP_REMOVED lines=12> */
.L_x_62:
[----:B------:R-:W-:Y:S05]  /*26f0*/  BSYNC B0 ;  /* 0x0000000000007941 */ /* 0x000fea0003800000 */
.L_x_61:
        /* <DEDUP_REMOVED lines=12> */
.L_x_64:
[----:B------:R-:W-:Y:S05]  /*27c0*/  BSYNC B0 ;  /* 0x0000000000007941 */ /* 0x000fea0003800000 */
.L_x_63:
        /* <DEDUP_REMOVED lines=12> */
.L_x_66:
[----:B------:R-:W-:Y:S05]  /*2890*/  BSYNC B0 ;  /* 0x0000000000007941 */ /* 0x000fea0003800000 */
.L_x_65:
        /* <DEDUP_REMOVED lines=12> */
.L_x_68:
[----:B------:R-:W-:Y:S05]  /*2960*/  BSYNC B0 ;  /* 0x0000000000007941 */ /* 0x000fea0003800000 */
.L_x_67:
        /* <DEDUP_REMOVED lines=12> */
.L_x_70:
[----:B------:R-:W-:Y:S05]  /*2a30*/  BSYNC B0 ;  /* 0x0000000000007941 */ /* 0x000fea0003800000 */
.L_x_69:
        /* <DEDUP_REMOVED lines=12> */
.L_x_72:
[----:B------:R-:W-:Y:S05]  /*2b00*/  BSYNC B0 ;  /* 0x0000000000007941 */ /* 0x000fea0003800000 */
.L_x_71:
        /* <DEDUP_REMOVED lines=12> */
.L_x_74:
[----:B------:R-:W-:Y:S05]  /*2bd0*/  BSYNC B0 ;  /* 0x0000000000007941 */ /* 0x000fea0003800000 */
.L_x_73:
        /* <DEDUP_REMOVED lines=12> */
.L_x_76:
[----:B------:R-:W-:Y:S05]  /*2ca0*/  BSYNC B0 ;  /* 0x0000000000007941 */ /* 0x000fea0003800000 */
.L_x_75:
        /* <DEDUP_REMOVED lines=12> */
.L_x_78:
[----:B------:R-:W-:Y:S05]  /*2d70*/  BSYNC B0 ;  /* 0x0000000000007941 */ /* 0x000fea0003800000 */
.L_x_77:
        /* <DEDUP_REMOVED lines=12> */
.L_x_80:
[----:B------:R-:W-:Y:S05]  /*2e40*/  BSYNC B0 ;  /* 0x0000000000007941 */ /* 0x000fea0003800000 */
.L_x_79:
        /* <DEDUP_REMOVED lines=12> */
.L_x_82:
[----:B------:R-:W-:Y:S05]  /*2f10*/  BSYNC B0 ;  /* 0x0000000000007941 */ /* 0x000fea0003800000 */
.L_x_81:
        /* <DEDUP_REMOVED lines=12> */
.L_x_84:
[----:B------:R-:W-:Y:S05]  /*2fe0*/  BSYNC B0 ;  /* 0x0000000000007941 */ /* 0x000fea0003800000 */
.L_x_83:
        /* <DEDUP_REMOVED lines=12> */
.L_x_86:
[----:B------:R-:W-:Y:S05]  /*30b0*/  BSYNC B0 ;  /* 0x0000000000007941 */ /* 0x000fea0003800000 */
.L_x_85:
        /* <DEDUP_REMOVED lines=12> */
.L_x_88:
[----:B------:R-:W-:Y:S05]  /*3180*/  BSYNC B0 ;  /* 0x0000000000007941 */ /* 0x000fea0003800000 */
.L_x_87:
        /* <DEDUP_REMOVED lines=12> */
.L_x_90:
[----:B------:R-:W-:Y:S05]  /*3250*/  BSYNC B0 ;  /* 0x0000000000007941 */ /* 0x000fea0003800000 */
.L_x_89:
        /* <DEDUP_REMOVED lines=12> */
.L_x_92:
[----:B------:R-:W-:Y:S05]  /*3320*/  BSYNC B0 ;  /* 0x0000000000007941 */ /* 0x000fea0003800000 */
.L_x_91:
        /* <DEDUP_REMOVED lines=12> */
.L_x_94:
[----:B------:R-:W-:Y:S05]  /*33f0*/  BSYNC B0 ;  /* 0x0000000000007941 */ /* 0x000fea0003800000 */
.L_x_93:
        /* <DEDUP_REMOVED lines=12> */
.L_x_96:
[----:B------:R-:W-:Y:S05]  /*34c0*/  BSYNC B0 ;  /* 0x0000000000007941 */ /* 0x000fea0003800000 */
.L_x_95:
        /* <DEDUP_REMOVED lines=12> */
.L_x_98:
[----:B------:R-:W-:Y:S05]  /*3590*/  BSYNC B0 ;  /* 0x0000000000007941 */ /* 0x000fea0003800000 */
.L_x_97:
        /* <DEDUP_REMOVED lines=12> */
.L_x_100:
[----:B------:R-:W-:Y:S05]  /*3660*/  BSYNC B0 ;  /* 0x0000000000007941 */ /* 0x000fea0003800000 */
.L_x_99:
        /* <DEDUP_REMOVED lines=12> */
.L_x_102:
[----:B------:R-:W-:Y:S05]  /*3730*/  BSYNC B0 ;  /* 0x0000000000007941 */ /* 0x000fea0003800000 */
.L_x_101:
        /* <DEDUP_REMOVED lines=12> */
.L_x_104:
[----:B------:R-:W-:Y:S05]  /*3800*/  BSYNC B0 ;  /* 0x0000000000007941 */ /* 0x000fea0003800000 */
.L_x_103:
        /* <DEDUP_REMOVED lines=12> */
.L_x_106:
[----:B------:R-:W-:Y:S05]  /*38d0*/  BSYNC B0 ;  /* 0x0000000000007941 */ /* 0x000fea0003800000 */
.L_x_105:
        /* <DEDUP_REMOVED lines=12> */
.L_x_108:
[----:B------:R-:W-:Y:S05]  /*39a0*/  BSYNC B0 ;  /* 0x0000000000007941 */ /* 0x000fea0003800000 */
.L_x_107:
        /* <DEDUP_REMOVED lines=12> */
.L_x_110:
[----:B------:R-:W-:Y:S05]  /*3a70*/  BSYNC B0 ;  /* 0x0000000000007941 */ /* 0x000fea0003800000 */
.L_x_109:
        /* <DEDUP_REMOVED lines=12> */
.L_x_112:
[----:B------:R-:W-:Y:S05]  /*3b40*/  BSYNC B0 ;  /* 0x0000000000007941 */ /* 0x000fea0003800000 */
.L_x_111:
        /* <DEDUP_REMOVED lines=12> */
.L_x_114:
[----:B------:R-:W-:Y:S05]  /*3c10*/  BSYNC B0 ;  /* 0x0000000000007941 */ /* 0x000fea0003800000 */
.L_x_113:
        /* <DEDUP_REMOVED lines=12> */
.L_x_116:
[----:B------:R-:W-:Y:S05]  /*3ce0*/  BSYNC B0 ;  /* 0x0000000000007941 */ /* 0x000fea0003800000 */
.L_x_115:
        /* <DEDUP_REMOVED lines=12> */
.L_x_118:
[----:B------:R-:W-:Y:S05]  /*3db0*/  BSYNC B0 ;  /* 0x0000000000007941 */ /* 0x000fea0003800000 */
.L_x_117:
        /* <DEDUP_REMOVED lines=12> */
.L_x_120:
[----:B------:R-:W-:Y:S05]  /*3e80*/  BSYNC B0 ;  /* 0x0000000000007941 */ /* 0x000fea0003800000 */
.L_x_119:
        /* <DEDUP_REMOVED lines=12> */
.L_x_122:
[----:B------:R-:W-:Y:S05]  /*3f50*/  BSYNC B0 ;  /* 0x0000000000007941 */ /* 0x000fea0003800000 */
.L_x_121:
        /* <DEDUP_REMOVED lines=12> */
.L_x_124:
[----:B------:R-:W-:Y:S05]  /*4020*/  BSYNC B0 ;  /* 0x0000000000007941 */ /* 0x000fea0003800000 */
.L_x_123:
        /* <DEDUP_REMOVED lines=12> */
.L_x_126:
[----:B------:R-:W-:Y:S05]  /*40f0*/  BSYNC B0 ;  /* 0x0000000000007941 */ /* 0x000fea0003800000 */
.L_x_125:
        /* <DEDUP_REMOVED lines=12> */
.L_x_128:
[----:B------:R-:W-:Y:S05]  /*41c0*/  BSYNC B0 ;  /* 0x0000000000007941 */ /* 0x000fea0003800000 */
.L_x_127:
        /* <DEDUP_REMOVED lines=12> */
.L_x_130:
[----:B------:R-:W-:Y:S05]  /*4290*/  BSYNC B0 ;  /* 0x0000000000007941 */ /* 0x000fea0003800000 */
.L_x_129:
        /* <DEDUP_REMOVED lines=12> */
.L_x_132:
[----:B------:R-:W-:Y:S05]  /*4360*/  BSYNC B0 ;  /* 0x0000000000007941 */ /* 0x000fea0003800000 */
.L_x_131:
        /* <DEDUP_REMOVED lines=12> */
.L_x_134:
[----:B------:R-:W-:Y:S05]  /*4430*/  BSYNC B0 ;  /* 0x0000000000007941 */ /* 0x000fea0003800000 */
.L_x_133:
        /* <DEDUP_REMOVED lines=12> */
.L_x_136:
[----:B------:R-:W-:Y:S05]  /*4500*/  BSYNC B0 ;  /* 0x0000000000007941 */ /* 0x000fea0003800000 */
.L_x_135:
        /* <DEDUP_REMOVED lines=12> */
.L_x_138:
[----:B------:R-:W-:Y:S05]  /*45d0*/  BSYNC B0 ;  /* 0x0000000000007941 */ /* 0x000fea0003800000 */
.L_x_137:
        /* <DEDUP_REMOVED lines=12> */
.L_x_140:
[----:B------:R-:W-:Y:S05]  /*46a0*/  BSYNC B0 ;  /* 0x0000000000007941 */ /* 0x000fea0003800000 */
.L_x_139:
        /* <DEDUP_REMOVED lines=12> */
.L_x_142:
[----:B------:R-:W-:Y:S05]  /*4770*/  BSYNC B0 ;  /* 0x0000000000007941 */ /* 0x000fea0003800000 */
.L_x_141:
[----:B-----5:R-:W-:Y:S01]  /*4780*/  F2FP.F16.E4M3.UNPACK_B R4, R4 ;  /* 0x00000004ff04723e */ /* 0x020fe200020006ff */
[----:B------:R-:W-:Y:S01]  /*4790*/  BSSY B0, `(.L_x_143) ;  /* 0x000000a000007945 */ /* 0x000fe20003800000 */
[----:B------:R-:W-:-:S03]  /*47a0*/  ISETP.LT.OR P2, PT, R7, 0x72, !P1 ;  /* 0x000000720700780c */ /* 0x000fc60004f41670 */
        /* <DEDUP_REMOVED lines=8> */
.L_x_144:
[----:B------:R-:W-:Y:S05]  /*4830*/  BSYNC B0 ;  /* 0x0000000000007941 */ /* 0x000fea0003800000 */
.L_x_143:
[----:B-----5:R-:W-:Y:S01]  /*4840*/  F2FP.F16.E4M3.UNPACK_B R4, R4 ;  /* 0x00000004ff04723e */ /* 0x020fe200020006ff */
[----:B------:R-:W-:Y:S01]  /*4850*/  BSSY B0, `(.L_x_145) ;  /* 0x000000a000007945 */ /* 0x000fe20003800000 */
[----:B------:R-:W-:-:S03]  /*4860*/  ISETP.LT.OR P3, PT, R7, 0x71, !P0 ;  /* 0x000000710700780c */ /* 0x000fc60004761670 */
        /* <DEDUP_REMOVED lines=8> */
.L_x_146:
[----:B------:R-:W-:Y:S05]  /*48f0*/  BSYNC B0 ;  /* 0x0000000000007941 */ /* 0x000fea0003800000 */
.L_x_145:
        /* <DEDUP_REMOVED lines=11> */
.L_x_148:
[----:B------:R-:W-:Y:S05]  /*49b0*/  BSYNC B0 ;  /* 0x0000000000007941 */ /* 0x000fea0003800000 */
.L_x_147:
        /* <DEDUP_REMOVED lines=11> */
.L_x_150:
[----:B------:R-:W-:Y:S05]  /*4a70*/  BSYNC B0 ;  /* 0x0000000000007941 */ /* 0x000fea0003800000 */
.L_x_149:
        /* <DEDUP_REMOVED lines=11> */
.L_x_152:
[----:B------:R-:W-:Y:S05]  /*4b30*/  BSYNC B0 ;  /* 0x0000000000007941 */ /* 0x000fea0003800000 */
.L_x_151:
        /* <DEDUP_REMOVED lines=11> */
.L_x_154:
[----:B------:R-:W-:Y:S05]  /*4bf0*/  BSYNC B0 ;  /* 0x0000000000007941 */ /* 0x000fea0003800000 */
.L_x_153:
        /* <DEDUP_REMOVED lines=11> */
.L_x_156:
[----:B------:R-:W-:Y:S05]  /*4cb0*/  BSYNC B0 ;  /* 0x0000000000007941 */ /* 0x000fea0003800000 */
.L_x_155:
[----:B-----5:R-:W-:-:S05]  /*4cc0*/  F2FP.F16.E4M3.UNPACK_B R4, R4 ;  /* 0x00000004ff04723e */ /* 0x020fca00020006ff */
[----:B0--34-:R-:W-:-:S05]  /*4cd0*/  HADD2.F32 R3, -RZ, R4.H0_H0 ;  /* 0x20000004ff037230 */ /* 0x019fca0000004100 */
[----:B------:R-:W-:-:S04]  /*4ce0*/  FMUL R6, R3, R6 ;  /* 0x0000000603067220 */ /* 0x000fc80000400000 */
[----:B------:R-:W-:-:S05]  /*4cf0*/  FFMA R6, R87, R0, R6 ;  /* 0x0000000057067223 */ /* 0x000fca0000000006 */
[----:B------:R-:W-:Y:S01]  /*4d00*/  F2FP.SATFINITE.E4M3.F32.PACK_AB_MERGE_C R3, RZ, R6, RZ ;  /* 0x00000006ff03723e */ /* 0x000fe200048070ff */
[----:B------:R-:W-:Y:S06]  /*4d10*/  @P0 EXIT ;  /* 0x000000000000094d */ /* 0x000fec0003800000 */
[----:B------:R-:W-:Y:S01]  /*4d20*/  STG.E.U8 desc[UR12][R10.64+0x79], R3 ;  /* 0x000079030a007986 */ /* 0x000fe2000c10110c */
[----:B------:R-:W-:Y:S05]  /*4d30*/  EXIT ;  /* 0x000000000000794d */ /* 0x000fea0003800000 */
.L_x_28:
[----:B------:R-:W-:Y:S01]  /*4d40*/  ISETP.GE.AND P1, PT, R14, 0x1, PT ;  /* 0x000000010e00780c */ /* 0x000fe20003f26270 */
[-C--:B------:R-:W-:Y:S01]  /*4d50*/  FMUL R24, R24, R0.reuse ;  /* 0x0000000018187220 */ /* 0x080fe20000400000 */
[----:B------:R-:W-:Y:S01]  /*4d60*/  ISETP.GE.AND P0, PT, R14, 0x9, PT ;  /* 0x000000090e00780c */ /* 0x000fe20003f06270 */
[-C--:B------:R-:W-:Y:S01]  /*4d70*/  FMUL R25, R25, R0.reuse ;  /* 0x0000000019197220 */ /* 0x080fe20000400000 */
[----:B------:R-:W-:Y:S01]  /*4d80*/  ISETP.LT.OR P2, PT, R7, 0x1, !P1 ;  /* 0x000000010700780c */ /* 0x000fe20004f41670 */
[----:B------:R-:W-:Y:S01]  /*4d90*/  FMUL R26, R26, R0 ;  /* 0x000000001a1a7220 */ /* 0x000fe20000400000 */
[----:B------:R-:W-:Y:S01]  /*4da0*/  F2FP.SATFINITE.E4M3.F32.PACK_AB_MERGE_C R3, RZ, R24, RZ ;  /* 0x00000018ff03723e */ /* 0x000fe200048070ff */
[-C--:B------:R-:W-:Y:S01]  /*4db0*/  FMUL R27, R27, R0.reuse ;  /* 0x000000001b1b7220 */ /* 0x080fe20000400000 */
[C---:B------:R-:W-:Y:S01]  /*4dc0*/  ISETP.LT.OR P3, PT, R7.reuse, 0x1, !P0 ;  /* 0x000000010700780c */ /* 0x040fe20004761670 */
[-C--:B------:R-:W-:Y:S01]  /*4dd0*/  FMUL R28, R28, R0.reuse ;  /* 0x000000001c1c7220 */ /* 0x080fe20000400000 */
[----:B------:R-:W-:Y:S01]  /*4de0*/  ISETP.LT.OR P4, PT, R7, 0x2, !P0 ;  /* 0x000000020700780c */ /* 0x000fe20004781670 */
[-C--:B------:R-:W-:Y:S01]  /*4df0*/  FMUL R29, R29, R0.reuse ;  /* 0x000000001d1d7220 */ /* 0x080fe20000400000 */
[C---:B------:R-:W-:Y:S01]  /*4e00*/  ISETP.LT.OR P5, PT, R7.reuse, 0x9, !P1 ;  /* 0x000000090700780c */ /* 0x040fe20004fa1670 */
[-C--:B------:R-:W-:Y:S01]  /*4e10*/  FMUL R30, R30, R0.reuse ;  /* 0x000000001e1e7220 */ /* 0x080fe20000400000 */
[----:B------:R-:W-:Y:S01]  /*4e20*/  ISETP.LT.OR P6, PT, R7, 0xa, !P1 ;  /* 0x0000000a0700780c */ /* 0x000fe20004fc1670 */
[-C--:B------:R-:W-:Y:S01]  /*4e30*/  FMUL R31, R31, R0.reuse ;  /* 0x000000001f1f7220 */ /* 0x080fe20000400000 */
[----:B------:R-:W-:Y:S01]  /*4e40*/  F2FP.SATFINITE.E4M3.F32.PACK_AB_MERGE_C R25, RZ, R25, RZ ;  /* 0x00000019ff19723e */ /* 0x000fe200048070ff */
[----:B------:R0:W-:Y:S01]  /*4e50*/  @!P2 STG.E.U8 desc[UR12][R8.64], R3 ;  /* 0x000000030800a986 */ /* 0x0001e2000c10110c */
[----:B------:R-:W-:Y:S01]  /*4e60*/  ISETP.LT.OR P2, PT, R7, 0x2, !P1 ;  /* 0x000000020700780c */ /* 0x000fe20004f41670 */
[-C--:B------:R-:W-:Y:S01]  /*4e70*/  FMUL R32, R32, R0.reuse ;  /* 0x0000000020207220 */ /* 0x080fe20000400000 */
[----:B------:R-:W-:Y:S01]  /*4e80*/  F2FP.SATFINITE.E4M3.F32.PACK_AB_MERGE_C R27, RZ, R27, RZ ;  /* 0x0000001bff1b723e */ /* 0x000fe200048070ff */
[----:B------:R-:W-:Y:S01]  /*4e90*/  FMUL R33, R33, R0 ;  /* 0x0000000021217220 */ /* 0x000fe20000400000 */
[----:B------:R-:W-:Y:S01]  /*4ea0*/  F2FP.SATFINITE.E4M3.F32.PACK_AB_MERGE_C R5, RZ, R28, RZ ;  /* 0x0000001cff05723e */ /* 0x000fe200048070ff */
[-C--:B------:R-:W-:Y:S01]  /*4eb0*/  FMUL R34, R34, R0.reuse ;  /* 0x0000000022227220 */ /* 0x080fe20000400000 */
[----:B------:R-:W-:Y:S01]  /*4ec0*/  F2FP.SATFINITE.E4M3.F32.PACK_AB_MERGE_C R29, RZ, R29, RZ ;  /* 0x0000001dff1d723e */ /* 0x000fe200048070ff */
[-C--:B------:R-:W-:Y:S01]  /*4ed0*/  FMUL R35, R35, R0.reuse ;  /* 0x0000000023237220 */ /* 0x080fe20000400000 */
[----:B------:R-:W-:Y:S01]  /*4ee0*/  F2FP.SATFINITE.E4M3.F32.PACK_AB_MERGE_C R31, RZ, R31, RZ ;  /* 0x0000001fff1f723e */ /* 0x000fe200048070ff */
[-C--:B------:R-:W-:Y:S01]  /*4ef0*/  FMUL R36, R36, R0.reuse ;  /* 0x0000000024247220 */ /* 0x080fe20000400000 */
[----:B------:R-:W-:Y:S01]  /*4f00*/  F2FP.SATFINITE.E4M3.F32.PACK_AB_MERGE_C R33, RZ, R33, RZ ;  /* 0x00000021ff21723e */ /* 0x000fe200048070ff */
[----:B------:R-:W-:Y:S01]  /*4f10*/  FMUL R37, R37, R0 ;  /* 0x0000000025257220 */ /* 0x000fe20000400000 */
[----:B0-----:R-:W-:Y:S01]  /*4f20*/  F2FP.SATFINITE.E4M3.F32.PACK_AB_MERGE_C R3, RZ, R26, RZ ;  /* 0x0000001aff03723e */ /* 0x001fe200048070ff */
[----:B------:R-:W-:Y:S01]  /*4f30*/  @!P2 STG.E.U8 desc[UR12][R8.64+0x1], R25 ;  /* 0x000001190800a986 */ /* 0x000fe2000c10110c */
[C---:B------:R-:W-:Y:S01]  /*4f40*/  ISETP.LT.OR P2, PT, R7.reuse, 0x11, !P0 ;  /* 0x000000110700780c */ /* 0x040fe20004741670 */
[----:B------:R-:W-:Y:S01]  /*4f50*/  FMUL R38, R38, R0 ;  /* 0x0000000026267220 */ /* 0x000fe20000400000 */
[----:B------:R-:W-:Y:S01]  /*4f60*/  F2FP.SATFINITE.E4M3.F32.PACK_AB_MERGE_C R13, RZ, R34, RZ ;  /* 0x00000022ff0d723e */ /* 0x000fe200048070ff */
[----:B------:R0:W-:Y:S01]  /*4f70*/  @!P3 STG.E.U8 desc[UR12][R10.64], R3 ;  /* 0x000000030a00b986 */ /* 0x0001e2000c10110c */
[----:B------:R-:W-:Y:S01]  /*4f80*/  ISETP.LT.OR P3, PT, R7, 0x9, !P0 ;  /* 0x000000090700780c */ /* 0x000fe20004761670 */
[-C--:B------:R-:W-:Y:S01]  /*4f90*/  FMUL R39, R39, R0.reuse ;  /* 0x0000000027277220 */ /* 0x080fe20000400000 */
[----:B------:R-:W-:Y:S01]  /*4fa0*/  F2FP.SATFINITE.E4M3.F32.PACK_AB_MERGE_C R35, RZ, R35, RZ ;  /* 0x00000023ff23723e */ /* 0x000fe200048070ff */
[----:B------:R-:W-:Y:S01]  /*4fb0*/  @!P4 STG.E.U8 desc[UR12][R10.64+0x1], R27 ;  /* 0x0000011b0a00c986 */ /* 0x000fe2000c10110c */
[C---:B------:R-:W-:Y:S01]  /*4fc0*/  ISETP.LT.OR P4, PT, R7.reuse, 0xa, !P0 ;  /* 0x0000000a0700780c */ /* 0x040fe20004781670 */
[-C--:B------:R-:W-:Y:S01]  /*4fd0*/  FMUL R40, R40, R0.reuse ;  /* 0x0000000028287220 */ /* 0x080fe20000400000 */
[----:B------:R-:W-:Y:S01]  /*4fe0*/  F2FP.SATFINITE.E4M3.F32.PACK_AB_MERGE_C R37, RZ, R37, RZ ;  /* 0x00000025ff25723e */ /* 0x000fe200048070ff */
[----:B------:R1:W-:Y:S01]  /*4ff0*/  @!P5 STG.E.U8 desc[UR12][R8.64+0x8], R5 ;  /* 0x000008050800d986 */ /* 0x0003e2000c10110c */
[----:B------:R-:W-:Y:S01]  /*5000*/  ISETP.LT.OR P5, PT, R7, 0x11, !P1 ;  /* 0x000000110700780c */ /* 0x000fe20004fa1670 */
[-C--:B------:R-:W-:Y:S01]  /*5010*/  FMUL R41, R41, R0.reuse ;  /* 0x0000000029297220 */ /* 0x080fe20000400000 */
[----:B------:R-:W-:Y:S01]  /*5020*/  F2FP.SATFINITE.E4M3.F32.PACK_AB_MERGE_C R39, RZ, R39, RZ ;  /* 0x00000027ff27723e */ /* 0x000fe200048070ff */
[----:B------:R-:W-:Y:S01]  /*5030*/  @!P6 STG.E.U8 desc[UR12][R8.64+0x9], R29 ;  /* 0x0000091d0800e986 */ /* 0x000fe2000c10110c */
[----:B------:R-:W-:Y:S01]  /*5040*/  ISETP.LT.OR P6, PT, R7, 0x12, !P1 ;  /* 0x000000120700780c */ /* 0x000fe20004fc1670 */
[----:B------:R-:W-:Y:S01]  /*5050*/  FMUL R42, R42, R0 ;  /* 0x000000002a2a7220 */ /* 0x000fe20000400000 */
[----:B0-----:R-:W-:Y:S01]  /*5060*/  F2FP.SATFINITE.E4M3.F32.PACK_AB_MERGE_C R3, RZ, R30, RZ ;  /* 0x0000001eff03723e */ /* 0x001fe200048070ff */
[-C--:B------:R-:W-:Y:S01]  /*5070*/  FMUL R43, R43, R0.reuse ;  /* 0x000000002b2b7220 */ /* 0x080fe20000400000 */
[-C--:B------:R-:W-:Y:S01]  /*5080*/  FMUL R44, R44, R0.reuse ;  /* 0x000000002c2c7220 */ /* 0x080fe20000400000 */
[----:B------:R-:W-:Y:S01]  /*5090*/  @!P4 STG.E.U8 desc[UR12][R10.64+0x9], R31 ;  /* 0x0000091f0a00c986 */ /* 0x000fe2000c10110c */
[----:B------:R-:W-:Y:S01]  /*50a0*/  ISETP.LT.OR P4, PT, R7, 0x1a, !P1 ;  /* 0x0000001a0700780c */ /* 0x000fe20004f81670 */
[----:B------:R-:W-:Y:S01]  /*50b0*/  FMUL R45, R45, R0 ;  /* 0x000000002d2d7220 */ /* 0x000fe20000400000 */
[----:B-1----:R-:W-:Y:S01]  /*50c0*/  F2FP.SATFINITE.E4M3.F32.PACK_AB_MERGE_C R5, RZ, R32, RZ ;  /* 0x00000020ff05723e */ /* 0x002fe200048070ff */
[----:B------:R0:W-:Y:S01]  /*50d0*/  @!P3 STG.E.U8 desc[UR12][R10.64+0x8], R3 ;  /* 0x000008030a00b986 */ /* 0x0001e2000c10110c */
        /* <DEDUP_REMOVED lines=9> */
[-C--:B------:R-:W-:Y:S01]  /*5170*/  FMUL R48, R48, R0.reuse ;  /* 0x0000000030307220 */ /* 0x080fe20000400000 */
[-C--:B------:R-:W-:Y:S01]  /*5180*/  FMUL R49, R49, R0.reuse ;  /* 0x0000000031317220 */ /* 0x080fe20000400000 */
[----:B------:R2:W-:Y:S01]  /*5190*/  @!P2 STG.E.U8 desc[UR12][R10.64+0x10], R13 ;  /* 0x0000100d0a00a986 */ /* 0x0005e2000c10110c */
[----:B------:R-:W-:Y:S01]  /*51a0*/  ISETP.LT.OR P2, PT, R7, 0x19, !P1 ;  /* 0x000000190700780c */ /* 0x000fe20004f41670 */
[----:B------:R-:W-:Y:S01]  /*51b0*/  FMUL R50, R50, R0 ;  /* 0x0000000032327220 */ /* 0x000fe20000400000 */
[----:B0-----:R-:W-:Y:S01]  /*51c0*/  F2FP.SATFINITE.E4M3.F32.PACK_AB_MERGE_C R3, RZ, R36, RZ ;  /* 0x00000024ff03723e */ /* 0x001fe200048070ff */
[----:B------:R-:W-:Y:S01]  /*51d0*/  @!P3 STG.E.U8 desc[UR12][R10.64+0x11], R35 ;  /* 0x000011230a00b986 */ /* 0x000fe2000c10110c */
[----:B-1----:R-:W-:Y:S01]  /*51e0*/  F2FP.SATFINITE.E4M3.F32.PACK_AB_MERGE_C R5, RZ, R38, RZ ;  /* 0x00000026ff05723e */ /* 0x002fe200048070ff */
[-C--:B------:R-:W-:Y:S01]  /*51f0*/  FMUL R51, R51, R0.reuse ;  /* 0x0000000033337220 */ /* 0x080fe20000400000 */
[C---:B------:R-:W-:Y:S01]  /*5200*/  ISETP.LT.OR P3, PT, R7.reuse, 0x21, !P1 ;  /* 0x000000210700780c */ /* 0x040fe20004f61670 */
[----:B------:R-:W-:Y:S01]  /*5210*/  @!P4 STG.E.U8 desc[UR12][R8.64+0x19], R37 ;  /* 0x000019250800c986 */ /* 0x000fe2000c10110c */
[----:B------:R-:W-:Y:S01]  /*5220*/  ISETP.LT.OR P4, PT, R7, 0x22, !P1 ;  /* 0x000000220700780c */ /* 0x000fe20004f81670 */
[-C--:B------:R-:W-:Y:S01]  /*5230*/  FMUL R52, R52, R0.reuse ;  /* 0x0000000034347220 */ /* 0x080fe20000400000 */
[----:B------:R-:W-:Y:S01]  /*5240*/  F2FP.SATFINITE.E4M3.F32.PACK_AB_MERGE_C R45, RZ, R45, RZ ;  /* 0x0000002dff2d723e */ /* 0x000fe200048070ff */
[----:B------:R-:W-:Y:S01]  /*5250*/  FMUL R53, R53, R0 ;  /* 0x0000000035357220 */ /* 0x000fe20000400000 */
[----:B--2---:R-:W-:Y:S01]  /*5260*/  F2FP.SATFINITE.E4M3.F32.PACK_AB_MERGE_C R13, RZ, R44, RZ ;  /* 0x0000002cff0d723e */ /* 0x004fe200048070ff */
        /* <DEDUP_REMOVED lines=11> */
[----:B------:R-:W-:Y:S01]  /*5320*/  F2FP.SATFINITE.E4M3.F32.PACK_AB_MERGE_C R51, RZ, R51, RZ ;  /* 0x00000033ff33723e */ /* 0x000fe200048070ff */
[----:B------:R-:W-:Y:S01]  /*5330*/  @!P4 STG.E.U8 desc[UR12][R8.64+0x21], R41 ;  /* 0x000021290800c986 */ /* 0x000fe2000c10110c */
[----:B0-----:R-:W-:Y:S01]  /*5340*/  F2FP.SATFINITE.E4M3.F32.PACK_AB_MERGE_C R3, RZ, R40, RZ ;  /* 0x00000028ff03723e */ /* 0x001fe200048070ff */
[-C--:B------:R-:W-:Y:S01]  /*5350*/  FMUL R57, R57, R0.reuse ;  /* 0x0000000039397220 */ /* 0x080fe20000400000 */
[C---:B------:R-:W-:Y:S01]  /*5360*/  ISETP.LT.OR P4, PT, R7.reuse, 0x2a, !P0 ;  /* 0x0000002a0700780c */ /* 0x040fe20004781670 */
[----:B------:R-:W-:Y:S01]  /*5370*/  FMUL R58, R58, R0 ;  /* 0x000000003a3a7220 */ /* 0x000fe20000400000 */
[----:B-1----:R-:W-:Y:S01]  /*5380*/  F2FP.SATFINITE.E4M3.F32.PACK_AB_MERGE_C R5, RZ, R42, RZ ;  /* 0x0000002aff05723e */ /* 0x002fe200048070ff */
[----:B------:R0:W-:Y:S01]  /*5390*/  @!P3 STG.E.U8 desc[UR12][R8.64+0x20], R3 ;  /* 0x000020030800b986 */ /* 0x0001e2000c10110c */
[----:B------:R-:W-:Y:S01]  /*53a0*/  ISETP.LT.OR P3, PT, R7, 0x2a, !P1 ;  /* 0x0000002a0700780c */ /* 0x000fe20004f61670 */
[-C--:B------:R-:W-:Y:S01]  /*53b0*/  FMUL R59, R59, R0.reuse ;  /* 0x000000003b3b7220 */ /* 0x080fe20000400000 */
[----:B------:R-:W-:Y:S01]  /*53c0*/  F2FP.SATFINITE.E4M3.F32.PACK_AB_MERGE_C R53, RZ, R53, RZ ;  /* 0x00000035ff35723e */ /* 0x000fe200048070ff */
[----:B------:R1:W-:Y:S01]  /*53d0*/  @!P5 STG.E.U8 desc[UR12][R10.64+0x20], R5 ;  /* 0x000020050a00d986 */ /* 0x0003e2000c10110c */
[C---:B------:R-:W-:Y:S01]  /*53e0*/  ISETP.LT.OR P5, PT, R7.reuse, 0x31, !P1 ;  /* 0x000000310700780c */ /* 0x040fe20004fa1670 */
[-C--:B------:R-:W-:Y:S01]  /*53f0*/  FMUL R60, R60, R0.reuse ;  /* 0x000000003c3c7220 */ /* 0x080fe20000400000 */
[----:B------:R-:W-:Y:S01]  /*5400*/  F2FP.SATFINITE.E4M3.F32.PACK_AB_MERGE_C R55, RZ, R55, RZ ;  /* 0x00000037ff37723e */ /* 0x000fe200048070ff */
[----:B------:R-:W-:Y:S01]  /*5410*/  @!P6 STG.E.U8 desc[UR12][R10.64+0x21], R43 ;  /* 0x0000212b0a00e986 */ /* 0x000fe2000c10110c */
[----:B------:R-:W-:Y:S01]  /*5420*/  ISETP.LT.OR P6, PT, R7, 0x32, !P1 ;  /* 0x000000320700780c */ /* 0x000fe20004fc1670 */
[-C--:B------:R-:W-:Y:S01]  /*5430*/  FMUL R61, R61, R0.reuse ;  /* 0x000000003d3d7220 */ /* 0x080fe20000400000 */
[----:B------:R-:W-:Y:S01]  /*5440*/  F2FP.SATFINITE.E4M3.F32.PACK_AB_MERGE_C R57, RZ, R57, RZ ;  /* 0x00000039ff39723e */ /* 0x000fe200048070ff */
        /* <DEDUP_REMOVED lines=83> */
[-C--:B------:R-:W-:Y:S01]  /*5980*/  FMUL R86, R86, R0.reuse ;  /* 0x0000000056567220 */ /* 0x080fe20000400000 */
[----:B------:R-:W-:Y:S01]  /*5990*/  @!P6 STG.E.U8 desc[UR12][R10.64+0x49], R63 ;  /* 0x0000493f0a00e986 */ /* 0x000fe2000c10110c */
[----:B------:R-:W-:Y:S01]  /*59a0*/  ISETP.LT.OR P6, PT, R7, 0x5a, !P1 ;  /* 0x0000005a0700780c */ /* 0x000fe20004fc1670 */
[----:B------:R-:W-:Y:S01]  /*59b0*/  FMUL R0, R87, R0 ;  /* 0x0000000057007220 */ /* 0x000fe20000400000 */
[----:B------:R-:W-:Y:S01]  /*59c0*/  F2FP.SATFINITE.E4M3.F32.PACK_AB_MERGE_C R81, RZ, R81, RZ ;  /* 0x00000051ff51723e */ /* 0x000fe200048070ff */
[----:B------:R2:W-:Y:S01]  /*59d0*/  @!P2 STG.E.U8 desc[UR12][R8.64+0x50], R13 ;  /* 0x0000500d0800a986 */ /* 0x0005e2000c10110c */
[----:B------:R-:W-:-:S02]  /*59e0*/  ISETP.LT.OR P2, PT, R7, 0x51, !P0 ;  /* 0x000000510700780c */ /* 0x000fc40004741670 */
[----:B0-----:R-:W-:Y:S01]  /*59f0*/  F2FP.SATFINITE.E4M3.F32.PACK_AB_MERGE_C R3, RZ, R66, RZ ;  /* 0x00000042ff03723e */ /* 0x001fe200048070ff */
[----:B------:R-:W-:Y:S01]  /*5a00*/  @!P3 STG.E.U8 desc[UR12][R8.64+0x51], R65 ;  /* 0x000051410800b986 */ /* 0x000fe2000c10110c */
[----:B-1----:R-:W-:Y:S02]  /*5a10*/  F2FP.SATFINITE.E4M3.F32.PACK_AB_MERGE_C R5, RZ, R68, RZ ;  /* 0x00000044ff05723e */ /* 0x002fe400048070ff */
[C---:B------:R-:W-:Y:S01]  /*5a20*/  ISETP.LT.OR P3, PT, R7.reuse, 0x5a, !P0 ;  /* 0x0000005a0700780c */ /* 0x040fe20004761670 */
[----:B------:R-:W-:Y:S01]  /*5a30*/  @!P4 STG.E.U8 desc[UR12][R10.64+0x51], R67 ;  /* 0x000051430a00c986 */ /* 0x000fe2000c10110c */
[C---:B------:R-:W-:Y:S02]  /*5a40*/  ISETP.LT.OR P4, PT, R7.reuse, 0x61, !P1 ;  /* 0x000000610700780c */ /* 0x040fe40004f81670 */
[----:B------:R-:W-:Y:S02]  /*5a50*/  F2FP.SATFINITE.E4M3.F32.PACK_AB_MERGE_C R83, RZ, R83, RZ ;  /* 0x00000053ff53723e */ /* 0x000fe400048070ff */
[----:B--2---:R-:W-:Y:S01]  /*5a60*/  F2FP.SATFINITE.E4M3.F32.PACK_AB_MERGE_C R13, RZ, R74, RZ ;  /* 0x0000004aff0d723e */ /* 0x004fe200048070ff */
[----:B------:R0:W-:Y:S01]  /*5a70*/  @!P2 STG.E.U8 desc[UR12][R10.64+0x50], R3 ;  /* 0x000050030a00a986 */ /* 0x0001e2000c10110c */
[----:B------:R-:W-:-:S02]  /*5a80*/  ISETP.LT.OR P2, PT, R7, 0x59, !P0 ;  /* 0x000000590700780c */ /* 0x000fc40004741670 */
[----:B------:R-:W-:Y:S01]  /*5a90*/  F2FP.SATFINITE.E4M3.F32.PACK_AB_MERGE_C R85, RZ, R85, RZ ;  /* 0x00000055ff55723e */ /* 0x000fe200048070ff */
[----:B------:R1:W-:Y:S01]  /*5aa0*/  @!P5 STG.E.U8 desc[UR12][R8.64+0x58], R5 ;  /* 0x000058050800d986 */ /* 0x0003e2000c10110c */
[----:B------:R-:W-:-:S03]  /*5ab0*/  ISETP.LT.OR P5, PT, R7, 0x62, !P1 ;  /* 0x000000620700780c */ /* 0x000fc60004fa1670 */
[----:B------:R-:W-:Y:S01]  /*5ac0*/  @!P6 STG.E.U8 desc[UR12][R8.64+0x59], R69 ;  /* 0x000059450800e986 */ /* 0x000fe2000c10110c */
[C---:B------:R-:W-:Y:S02]  /*5ad0*/  ISETP.LT.OR P6, PT, R7.reuse, 0x61, !P0 ;  /* 0x000000610700780c */ /* 0x040fe400047c1670 */
[----:B0-----:R-:W-:Y:S01]  /*5ae0*/  F2FP.SATFINITE.E4M3.F32.PACK_AB_MERGE_C R3, RZ, R70, RZ ;  /* 0x00000046ff03723e */ /* 0x001fe200048070ff */
[----:B------:R-:W-:Y:S01]  /*5af0*/  @!P3 STG.E.U8 desc[UR12][R10.64+0x59], R71 ;  /* 0x000059470a00b986 */ /* 0x000fe2000c10110c */
[C---:B------:R-:W-:Y:S02]  /*5b00*/  ISETP.LT.OR P3, PT, R7.reuse, 0x69, !P1 ;  /* 0x000000690700780c */ /* 0x040fe40004f61670 */
[----:B-1----:R-:W-:Y:S01]  /*5b10*/  F2FP.SATFINITE.E4M3.F32.PACK_AB_MERGE_C R5, RZ, R72, RZ ;  /* 0x00000048ff05723e */ /* 0x002fe200048070ff */
[----:B------:R0:W-:Y:S01]  /*5b20*/  @!P2 STG.E.U8 desc[UR12][R10.64+0x58], R3 ;  /* 0x000058030a00a986 */ /* 0x0001e2000c10110c */
[----:B------:R-:W-:-:S03]  /*5b30*/  ISETP.LT.OR P2, PT, R7, 0x62, !P0 ;  /* 0x000000620700780c */ /* 0x000fc60004741670 */
[----:B------:R1:W-:Y:S01]  /*5b40*/  @!P4 STG.E.U8 desc[UR12][R8.64+0x60], R5 ;  /* 0x000060050800c986 */ /* 0x0003e2000c10110c */
[----:B------:R-:W-:-:S03]  /*5b50*/  ISETP.LT.OR P4, PT, R7, 0x69, !P0 ;  /* 0x000000690700780c */ /* 0x000fc60004781670 */
[----:B------:R-:W-:Y:S01]  /*5b60*/  @!P5 STG.E.U8 desc[UR12][R8.64+0x61], R73 ;  /* 0x000061490800d986 */ /* 0x000fe2000c10110c */
[----:B------:R-:W-:-:S03]  /*5b70*/  ISETP.LT.OR P5, PT, R7, 0x6a, !P0 ;  /* 0x0000006a0700780c */ /* 0x000fc600047a1670 */
[----:B------:R2:W-:Y:S01]  /*5b80*/  @!P6 STG.E.U8 desc[UR12][R10.64+0x60], R13 ;  /* 0x0000600d0a00e986 */ /* 0x0005e2000c10110c */
[C---:B------:R-:W-:Y:S02]  /*5b90*/  ISETP.LT.OR P6, PT, R7.reuse, 0x6a, !P1 ;  /* 0x0000006a0700780c */ /* 0x040fe40004fc1670 */
[----:B0-----:R-:W-:Y:S01]  /*5ba0*/  F2FP.SATFINITE.E4M3.F32.PACK_AB_MERGE_C R3, RZ, R76, RZ ;  /* 0x0000004cff03723e */ /* 0x001fe200048070ff */
[----:B------:R-:W-:Y:S01]  /*5bb0*/  @!P2 STG.E.U8 desc[UR12][R10.64+0x61], R75 ;  /* 0x0000614b0a00a986 */ /* 0x000fe2000c10110c */
[C---:B------:R-:W-:Y:S02]  /*5bc0*/  ISETP.LT.OR P2, PT, R7.reuse, 0x71, !P1 ;  /* 0x000000710700780c */ /* 0x040fe40004f41670 */
[----:B-1----:R-:W-:Y:S01]  /*5bd0*/  F2FP.SATFINITE.E4M3.F32.PACK_AB_MERGE_C R5, RZ, R78, RZ ;  /* 0x0000004eff05723e */ /* 0x002fe200048070ff */
[----:B------:R0:W-:Y:S01]  /*5be0*/  @!P3 STG.E.U8 desc[UR12][R8.64+0x68], R3 ;  /* 0x000068030800b986 */ /* 0x0001e2000c10110c */
[----:B------:R-:W-:Y:S02]  /*5bf0*/  ISETP.LT.OR P3, PT, R7, 0x72, !P1 ;  /* 0x000000720700780c */ /* 0x000fe40004f61670 */
[----:B--2---:R-:W-:-:S03]  /*5c00*/  F2FP.SATFINITE.E4M3.F32.PACK_AB_MERGE_C R13, RZ, R80, RZ ;  /* 0x00000050ff0d723e */ /* 0x004fc600048070ff */
[----:B------:R-:W-:Y:S01]  /*5c10*/  @!P6 STG.E.U8 desc[UR12][R8.64+0x69], R77 ;  /* 0x0000694d0800e986 */ /* 0x000fe2000c10110c */
[C---:B------:R-:W-:Y:S02]  /*5c20*/  ISETP.LT.OR P6, PT, R7.reuse, 0x79, !P1 ;  /* 0x000000790700780c */ /* 0x040fe40004fc1670 */
[C---:B------:R-:W-:Y:S01]  /*5c30*/  ISETP.LT.OR P1, PT, R7.reuse, 0x7a, !P1 ;  /* 0x0000007a0700780c */ /* 0x040fe20004f21670 */
[----:B------:R1:W-:Y:S01]  /*5c40*/  @!P4 STG.E.U8 desc[UR12][R10.64+0x68], R5 ;  /* 0x000068050a00c986 */ /* 0x0003e2000c10110c */
[C---:B------:R-:W-:Y:S02]  /*5c50*/  ISETP.LT.OR P4, PT, R7.reuse, 0x71, !P0 ;  /* 0x000000710700780c */ /* 0x040fe40004781670 */
[----:B0-----:R-:W-:Y:S01]  /*5c60*/  F2FP.SATFINITE.E4M3.F32.PACK_AB_MERGE_C R3, RZ, R82, RZ ;  /* 0x00000052ff03723e */ /* 0x001fe200048070ff */
[----:B------:R-:W-:Y:S01]  /*5c70*/  @!P5 STG.E.U8 desc[UR12][R10.64+0x69], R79 ;  /* 0x0000694f0a00d986 */ /* 0x000fe2000c10110c */
[----:B------:R-:W-:-:S03]  /*5c80*/  ISETP.LT.OR P5, PT, R7, 0x72, !P0 ;  /* 0x000000720700780c */ /* 0x000fc600047a1670 */
[----:B------:R0:W-:Y:S01]  /*5c90*/  @!P2 STG.E.U8 desc[UR12][R8.64+0x70], R13 ;  /* 0x0000700d0800a986 */ /* 0x0001e2000c10110c */
[C---:B------:R-:W-:Y:S02]  /*5ca0*/  ISETP.LT.OR P2, PT, R7.reuse, 0x79, !P0 ;  /* 0x000000790700780c */ /* 0x040fe40004741670 */
[----:B------:R-:W-:Y:S01]  /*5cb0*/  ISETP.LT.OR P0, PT, R7, 0x7a, !P0 ;  /* 0x0000007a0700780c */ /* 0x000fe20004701670 */
[----:B------:R2:W-:Y:S01]  /*5cc0*/  @!P3 STG.E.U8 desc[UR12][R8.64+0x71], R81 ;  /* 0x000071510800b986 */ /* 0x0005e2000c10110c */
[----:B-1----:R-:W-:Y:S02]  /*5cd0*/  F2FP.SATFINITE.E4M3.F32.PACK_AB_MERGE_C R5, RZ, R84, RZ ;  /* 0x00000054ff05723e */ /* 0x002fe400048070ff */
[----:B------:R-:W-:Y:S01]  /*5ce0*/  F2FP.SATFINITE.E4M3.F32.PACK_AB_MERGE_C R7, RZ, R86, RZ ;  /* 0x00000056ff07723e */ /* 0x000fe200048070ff */
[----:B------:R2:W-:Y:S04]  /*5cf0*/  @!P4 STG.E.U8 desc[UR12][R10.64+0x70], R3 ;  /* 0x000070030a00c986 */ /* 0x0005e8000c10110c */
[----:B------:R2:W-:Y:S01]  /*5d00*/  @!P5 STG.E.U8 desc[UR12][R10.64+0x71], R83 ;  /* 0x000071530a00d986 */ /* 0x0005e2000c10110c */
[----:B0-----:R-:W-:-:S03]  /*5d10*/  F2FP.SATFINITE.E4M3.F32.PACK_AB_MERGE_C R13, RZ, R0, RZ ;  /* 0x00000000ff0d723e */ /* 0x001fc600048070ff */
[----:B------:R2:W-:Y:S04]  /*5d20*/  @!P6 STG.E.U8 desc[UR12][R8.64+0x78], R5 ;  /* 0x000078050800e986 */ /* 0x0005e8000c10110c */
[----:B------:R2:W-:Y:S04]  /*5d30*/  @!P1 STG.E.U8 desc[UR12][R8.64+0x79], R85 ;  /* 0x0000795508009986 */ /* 0x0005e8000c10110c */
[----:B------:R2:W-:Y:S01]  /*5d40*/  @!P2 STG.E.U8 desc[UR12][R10.64+0x78], R7 ;  /* 0x000078070a00a986 */ /* 0x0005e2000c10110c */
[----:B------:R-:W-:Y:S05]  /*5d50*/  @P0 EXIT ;  /* 0x000000000000094d */ /* 0x000fea0003800000 */
[----:B------:R-:W-:Y:S01]  /*5d60*/  STG.E.U8 desc[UR12][R10.64+0x79], R13 ;  /* 0x0000790d0a007986 */ /* 0x000fe2000c10110c */
[----:B------:R-:W-:Y:S05]  /*5d70*/  EXIT ;  /* 0x000000000000794d */ /* 0x000fea0003800000 */
.L_x_14:
[----:B------:R-:W-:-:S13]  /*5d80*/  ISETP.NE.AND P0, PT, R8, RZ, PT ;  /* 0x000000ff0800720c */ /* 0x000fda0003f05270 */
[----:B------:R-:W-:Y:S05]  /*5d90*/  @P0 EXIT ;  /* 0x000000000000094d */ /* 0x000fea0003800000 */
[----:B------:R-:W-:-:S13]  /*5da0*/  ELECT P0, URZ, PT ;  /* 0x00000000003f782f */ /* 0x000fda0003800000 */
[----:B------:R-:W-:Y:S05]  /*5db0*/  @!P0 BRA `(.L_x_157) ;  /* 0x0000000400c08947 */ /* 0x000fea0003800000 */
[----:B------:R-:W-:-:S13]  /*5dc0*/  ISETP.GE.AND P0, PT, R5, 0x1, PT ;  /* 0x000000010500780c */ /* 0x000fda0003f06270 */
[----:B------:R-:W-:Y:S05]  /*5dd0*/  @!P0 BRA `(.L_x_157) ;  /* 0x0000000400b88947 */ /* 0x000fea0003800000 */
[----:B---3-5:R-:W0:Y:S01]  /*5de0*/  S2R R6, SR_CgaCtaId ;  /* 0x0000000000067919 */ /* 0x028e220000008800 */
[----:B------:R-:W-:Y:S01]  /*5df0*/  IMAD.SHL.U32 R20, R12, 0x40, RZ ;  /* 0x000000400c147824 */ /* 0x000fe200078e00ff */
[----:B------:R-:W-:Y:S01]  /*5e00*/  ULDC UR4, c[0x0][0x384] ;  /* 0x0000e10000047ab9 */ /* 0x000fe20000000800 */
[----:B------:R-:W-:Y:S01]  /*5e10*/  LOP3.LUT P0, RZ, R11, 0x1f, RZ, 0xc0, !PT ;  /* 0x0000001f0bff7812 */ /* 0x000fe2000780c0ff */
[----:B------:R-:W-:Y:S01]  /*5e20*/  ULDC UR5, c[0x0][0x388] ;  /* 0x0000e20000057ab9 */ /* 0x000fe20000000800 */
[C---:B------:R-:W-:Y:S01]  /*5e30*/  ISETP.NE.AND P1, PT, R15.reuse, RZ, PT ;  /* 0x000000ff0f00720c */ /* 0x040fe20003f25270 */
[----:B------:R-:W-:Y:S01]  /*5e40*/  IMAD.MOV.U32 R8, RZ, RZ, 0x1 ;  /* 0x00000001ff087424 */ /* 0x000fe200078e00ff */
[----:B------:R-:W-:Y:S01]  /*5e50*/  ISETP.NE.OR P0, PT, R15, RZ, !P0 ;  /* 0x000000ff0f00720c */ /* 0x000fe20004705670 */
[----:B------:R-:W-:Y:S01]  /*5e60*/  IMAD.MOV.U32 R9, RZ, RZ, RZ ;  /* 0x000000ffff097224 */ /* 0x000fe200078e00ff */
[----:B------:R-:W-:Y:S02]  /*5e70*/  LOP3.LUT R21, R3, 0x2, RZ, 0xfc, !PT ;  /* 0x0000000203157812 */ /* 0x000fe400078efcff */
[----:B------:R-:W-:Y:S01]  /*5e80*/  CS2R R10, SRZ ;  /* 0x00000000000a7805 */ /* 0x000fe2000001ff00 */
[----:B------:R-:W-:-:S02]  /*5e90*/  IMAD.MOV.U32 R12, RZ, RZ, RZ ;  /* 0x000000ffff0c7224 */ /* 0x000fc400078e00ff */
[----:B0-----:R-:W-:-:S05]  /*5ea0*/  IMAD.SHL.U32 R0, R6, 0x40, RZ ;  /* 0x0000004006007824 */ /* 0x001fca00078e00ff */
[----:B------:R-:W-:Y:S01]  /*5eb0*/  LOP3.LUT R2, R0, 0x40, RZ, 0xc0, !PT ;  /* 0x0000004000027812 */ /* 0x000fe200078ec0ff */
[----:B------:R-:W-:-:S04]  /*5ec0*/  IMAD R0, R16, R17, RZ ;  /* 0x0000001110007224 */ /* 0x000fc800078e02ff */
[----:B------:R-:W-:Y:S02]  /*5ed0*/  IMAD R4, R13, 0x80, R2 ;  /* 0x000000800d047824 */ /* 0x000fe400078e0202 */
[----:B------:R-:W-:Y:S02]  /*5ee0*/  IMAD.SHL.U32 R2, R6, 0x1000, RZ ;  /* 0x0000100006027824 */ /* 0x000fe400078e00ff */
[----:B------:R-:W-:-:S03]  /*5ef0*/  IMAD.HI.U32 R6, R20, UR4, RZ ;  /* 0x0000000414067c27 */ /* 0x000fc6000f8e00ff */
[----:B------:R-:W-:Y:S01]  /*5f00*/  LOP3.LUT R2, R2, 0x1000, RZ, 0xc0, !PT ;  /* 0x0000100002027812 */ /* 0x000fe200078ec0ff */
[----:B------:R-:W-:Y:S01]  /*5f10*/  IMAD R0, R7, R0, 0x1 ;  /* 0x0000000107007424 */ /* 0x000fe200078e0200 */
[----:B------:R-:W-:-:S07]  /*5f20*/  SHF.R.U32.HI R6, RZ, UR5, R6 ;  /* 0x00000005ff067c19 */ /* 0x000fce0008011606 */
.L_x_161:
[----:B------:R-:W0:Y:S01]  /*5f30*/  S2R R14, SR_CgaCtaId ;  /* 0x00000000000e7919 */ /* 0x000e220000008800 */
[----:B------:R-:W-:-:S04]  /*5f40*/  MOV R13, 0x400 ;  /* 0x00000400000d7802 */ /* 0x000fc80000000f00 */
[----:B0-----:R-:W-:Y:S02]  /*5f50*/  LEA R22, R14, R13, 0x18 ;  /* 0x0000000d0e167211 */ /* 0x001fe400078ec0ff */
[----:B------:R-:W-:-:S03]  /*5f60*/  SHF.L.U32 R13, R8, 0x1f, RZ ;  /* 0x0000001f080d7819 */ /* 0x000fc600000006ff */
[----:B------:R-:W-:-:S07]  /*5f70*/  IMAD R14, R9, 0x8, R22 ;  /* 0x00000008090e7824 */ /* 0x000fce00078e0216 */
.L_x_158:
[----:B0-----:R0:W1:Y:S02]  /*5f80*/  SYNCS.PHASECHK.TRANS64.TRYWAIT P2, [R14+URZ+0x36090], R13 ;  /* 0x0360900d0e0075a7 */ /* 0x001064000804017f */
[----:B-1----:R-:W-:Y:S05]  /*5f90*/  @!P2 NANOSLEEP.SYNCS 0x989680 ;  /* 0x009896800000a95d */ /* 0x002fea0003900000 */
[----:B------:R-:W1:Y:S02]  /*5fa0*/  @!P2 SYNCS.PHASECHK.TRANS64 P2, [R14+URZ+0x36090], R13 ;  /* 0x0360900d0e00a5a7 */ /* 0x000e64000804007f */
[----:B-1----:R-:W-:Y:S05]  /*5fb0*/  @!P2 BRA `(.L_x_158) ;  /* 0xfffffffc00f0a947 */ /* 0x002fea000383ffff */
[----:B0-----:R-:W0:Y:S02]  /*5fc0*/  @!P1 LDC R13, c[0x0][0x500] ;  /* 0x00014000ff0d9b82 */ /* 0x001e240000000800 */
[----:B0-----:R0:W-:Y:S02]  /*5fd0*/  @!P1 SYNCS.ARRIVE.TRANS64 RZ, [R14+URZ+0x36000], R13 ;  /* 0x0360000d0eff99a7 */ /* 0x0011e4000800003f */
[----:B0-----:R-:W-:-:S04]  /*5fe0*/  PRMT R13, R21, 0x9910, RZ ;  /* 0x00009910150d7816 */ /* 0x001fc800000000ff */
[----:B------:R-:W-:-:S13]  /*5ff0*/  ISETP.NE.AND P2, PT, R13, 0x2, PT ;  /* 0x000000020d00780c */ /* 0x000fda0003f45270 */
[----:B------:R-:W-:Y:S05]  /*6000*/  @P2 BRA `(.L_x_159) ;  /* 0x0000000000042947 */ /* 0x000fea0003800000 */
[----:B------:R-:W-:Y:S01]  /*6010*/  BPT.TRAP 0x1 ;  /* 0x000000040000795c */ /* 0x000fe20000300000 */
.L_x_159:
[----:B------:R-:W-:Y:S05]  /*6020*/  @P0 BRA `(.L_x_160) ;  /* 0x0000000000040947 */ /* 0x000fea0003800000 */
[----:B------:R-:W-:Y:S01]  /*6030*/  BPT.TRAP 0x1 ;  /* 0x000000040000795c */ /* 0x000fe20000300000 */
.L_x_160:
[----:B------:R-:W0:Y:S01]  /*6040*/  LDC R15, c[0x0][0x380] ;  /* 0x0000e000ff0f7b82 */ /* 0x000e220000000800 */
[----:B------:R-:W-:Y:S01]  /*6050*/  R2UR UR4, R6 ;  /* 0x00000000060472ca */ /* 0x000fe200000e0000 */
[----:B------:R-:W-:Y:S01]  /*6060*/  ULDC UR20, c[0x0][0x38c] ;  /* 0x0000e30000147ab9 */ /* 0x000fe20000000800 */
[----:B------:R-:W-:Y:S01]  /*6070*/  R2UR UR5, R20 ;  /* 0x00000000140572ca */ /* 0x000fe200000e0000 */
[----:B------:R-:W-:Y:S01]  /*6080*/  UISETP.NE.AND UP0, UPT, UR20, 0x1, UPT ;  /* 0x000000011400788c */ /* 0x000fe2000bf05270 */
[----:B------:R-:W-:Y:S01]  /*6090*/  R2UR UR17, R14 ;  /* 0x000000000e1172ca */ /* 0x000fe200000e0000 */
[C---:B------:R-:W-:Y:S01]  /*60a0*/  VIADD R14, R12.reuse, 0x1 ;  /* 0x000000010c0e7836 */ /* 0x040fe20000000000 */
[----:B------:R-:W-:Y:S01]  /*60b0*/  R2UR UR18, R12 ;  /* 0x000000000c1272ca */ /* 0x000fe200000e0000 */
[----:B------:R-:W1:Y:S01]  /*60c0*/  LDC.64 R16, c[0x0][0x3b8] ;  /* 0x0000ee00ff107b82 */ /* 0x000e620000000a00 */
[C---:B------:R-:W-:Y:S01]  /*60d0*/  IMAD R23, R9.reuse, 0x2000, R2 ;  /* 0x0000200009177824 */ /* 0x040fe200078e0202 */
[----:B------:R-:W-:Y:S01]  /*60e0*/  R2UR UR9, R22 ;  /* 0x00000000160972ca */ /* 0x000fe200000e0000 */
[----:B------:R-:W-:Y:S01]  /*60f0*/  VIADD R0, R0, 0xffffffff ;  /* 0xffffffff00007836 */ /* 0x000fe20000000000 */
[----:B------:R-:W-:Y:S01]  /*6100*/  R2UR UR16, R9 ;  /* 0x00000000091072ca */ /* 0x000fe200000e0000 */
[----:B------:R-:W-:Y:S01]  /*6110*/  ULDC.64 UR24, c[0x0][0x198] ;  /* 0x0000660000187ab9 */ /* 0x000fe20000000a00 */
[----:B------:R-:W-:Y:S01]  /*6120*/  R2UR UR8, R23 ;  /* 0x00000000170872ca */ /* 0x000fe200000e0000 */
[----:B------:R-:W-:Y:S01]  /*6130*/  @UP0 ULDC.64 UR10, c[0x0][0x390] ;  /* 0x0000e400000a0ab9 */ /* 0x000fe20000000a00 */
[----:B------:R-:W1:Y:S01]  /*6140*/  LDC.64 R18, c[0x0][0x3d8] ;  /* 0x0000f600ff127b82 */ /* 0x000e620000000a00 */
[----:B------:R-:W-:Y:S01]  /*6150*/  R2UR UR12, R11 ;  /* 0x000000000b0c72ca */ /* 0x000fe200000e0000 */
[----:B------:R-:W-:Y:S01]  /*6160*/  ULDC.64 UR14, c[0x0][0x3b0] ;  /* 0x0000ec00000e7ab9 */ /* 0x000fe20000000a00 */
[----:B------:R-:W-:Y:S01]  /*6170*/  R2UR UR13, R10 ;  /* 0x000000000a0d72ca */ /* 0x000fe200000e0000 */
[----:B------:R-:W-:Y:S01]  /*6180*/  ULDC.64 UR22, c[0x0][0x3d0] ;  /* 0x0000f40000167ab9 */ /* 0x000fe20000000a00 */
[----:B------:R-:W-:Y:S01]  /*6190*/  ISETP.GT.AND P5, PT, R0, 0x1, PT ;  /* 0x000000010000780c */ /* 0x000fe20003fa4270 */
[----:B------:R-:W-:Y:S01]  /*61a0*/  VIADD R9, R9, 0x1 ;  /* 0x0000000109097836 */ /* 0x000fe20000000000 */
[----:B------:R-:W-:Y:S01]  /*61b0*/  USHF.L.U32 UR18, UR18, 0x6, URZ ;  /* 0x0000000612127899 */ /* 0x000fe2000800063f */
[----:B0-----:R-:W-:Y:S01]  /*61c0*/  ISETP.NE.AND P2, PT, R15, 0x1, PT ;  /* 0x000000010f00780c */ /* 0x001fe20003f45270 */
[----:B------:R-:W-:-:S02]  /*61d0*/  ULEA UR16, UR16, UR9, 0xc ;  /* 0x0000000910107291 */ /* 0x000fc4000f8e603f */
[----:B------:R-:W-:Y:S01]  /*61e0*/  UIADD3 UR17, UR17, 0x36000, URZ ;  /* 0x0003600011117890 */ /* 0x000fe2000fffe03f */
[C---:B------:R-:W-:Y:S01]  /*61f0*/  ISETP.NE.AND P4, PT, R9.reuse, 0x12, PT ;  /* 0x000000120900780c */ /* 0x040fe20003f85270 */
[----:B------:R-:W-:Y:S01]  /*6200*/  UIADD3 UR8, UR9, 0x12000, UR8 ;  /* 0x0001200009087890 */ /* 0x000fe2000fffe008 */
[----:B------:R-:W-:Y:S01]  /*6210*/  UMOV UR26, 0x30000 ;  /* 0x00030000001a7882 */ /* 0x000fe20000000000 */
[----:B------:R-:W-:Y:S01]  /*6220*/  UMOV UR28, 0x0 ;  /* 0x00000000001c7882 */ /* 0x000fe20000000000 */
[----:B------:R-:W-:Y:S02]  /*6230*/  UMOV UR29, 0x10000000 ;  /* 0x10000000001d7882 */ /* 0x000fe40000000000 */
[----:B------:R-:W-:Y:S01]  /*6240*/  UMOV UR9, UR17 ;  /* 0x0000001100097c82 */ /* 0x000fe20008000000 */
[----:B------:R-:W-:Y:S02]  /*6250*/  SEL R9, R9, RZ, P4 ;  /* 0x000000ff09097207 */ /* 0x000fe40002000000 */
[----:B------:R-:W-:Y:S01]  /*6260*/  @P2 IMAD.U32 R13, RZ, RZ, UR4 ;  /* 0x00000004ff0d2e24 */ /* 0x000fe2000f8e00ff */
[----:B------:R-:W-:Y:S01]  /*6270*/  UIADD3 UR4, UP1, UR24, 0xf0, URZ ;  /* 0x000000f018047890 */ /* 0x000fe2000ff3e03f */
[----:B-1----:R-:W-:Y:S01]  /*6280*/  IMAD R12, R10, R17, R19 ;  /* 0x000000110a0c7224 */ /* 0x002fe200078e0213 */
[----:B------:R-:W-:-:S02]  /*6290*/  UIADD3 UR24, UP2, UR24, 0x1f0, URZ ;  /* 0x000001f018187890 */ /* 0x000fc4000ff5e03f */
[----:B------:R-:W-:Y:S01]  /*62a0*/  @P2 R2UR UR5, R13 ;  /* 0x000000000d0522ca */ /* 0x000fe200000e0000 */
[----:B------:R-:W-:Y:S01]  /*62b0*/  IMAD R13, R11, R16, R18 ;  /* 0x000000100b0d7224 */ /* 0x000fe200078e0212 */
[----:B------:R-:W-:Y:S01]  /*62c0*/  ISETP.NE.AND P2, PT, R14, R7, PT ;  /* 0x000000070e00720c */ /* 0x000fe20003f45270 */
[----:B------:R-:W0:Y:S03]  /*62d0*/  LDC R16, c[0x0][0x3c8] ;  /* 0x0000f200ff107b82 */ /* 0x000e260000000800 */
[----:B------:R-:W-:Y:S01]  /*62e0*/  PRMT R12, R13, 0x40, R12 ;  /* 0x000000400d0c7816 */ /* 0x000fe2000000000c */
[----:B------:R-:W-:-:S06]  /*62f0*/  VIADD R13, R11, 0x1 ;  /* 0x000000010b0d7836 */ /* 0x000fcc0000000000 */
[----:B------:R-:W-:Y:S02]  /*6300*/  UIADD3 UR6, -UR5, URZ, URZ ;  /* 0x0000003f05067290 */ /* 0x000fe4000fffe13f */
[----:B------:R-:W-:Y:S01]  /*6310*/  UMOV UR21, UR5 ;  /* 0x0000000500157c82 */ /* 0x000fe20008000000 */
[----:B------:R-:W-:Y:S01]  /*6320*/  @P2 IMAD.MOV R13, RZ, RZ, R11 ;  /* 0x000000ffff0d2224 */ /* 0x000fe200078e020b */
[----:B------:R-:W-:Y:S02]  /*6330*/  SEL R11, RZ, 0x1, P4 ;  /* 0x00000001ff0b7807 */ /* 0x000fe40002000000 */
[----:B------:R-:W-:Y:S01]  /*6340*/  IMAD R15, R15, UR6, R20 ;  /* 0x000000060f0f7c24 */ /* 0x000fe2000f8e0214 */
[----:B------:R-:W-:Y:S01]  /*6350*/  UIMAD.WIDE.U32 UR6, UR5, UR10, URZ ;  /* 0x0000000a050672a5 */ /* 0x000fe2000f8e003f */
[----:B------:R-:W-:Y:S02]  /*6360*/  LOP3.LUT R8, R8, R11, RZ, 0x3c, !PT ;  /* 0x0000000b08087212 */ /* 0x000fe400078e3cff */
[----:B------:R-:W-:Y:S01]  /*6370*/  UMOV UR10, UR18 ;  /* 0x00000012000a7c82 */ /* 0x000fe20008000000 */
[----:B------:R-:W-:Y:S01]  /*6380*/  @UP0 USHF.R.U32.HI UR21, URZ, UR11, UR7 ;  /* 0x0000000b3f150299 */ /* 0x000fe20008011607 */
[----:B------:R-:W-:Y:S01]  /*6390*/  R2UR UR19, R15 ;  /* 0x000000000f1372ca */ /* 0x000fe200000e0000 */
[----:B------:R-:W-:Y:S01]  /*63a0*/  VIADD R15, R10, 0x1 ;  /* 0x000000010a0f7836 */ /* 0x000fe20000000000 */
[----:B------:R-:W-:Y:S01]  /*63b0*/  R2UR UR7, R12 ;  /* 0x000000000c0772ca */ /* 0x000fe200000e0000 */
[----:B------:R-:W-:Y:S01]  /*63c0*/  UIADD3 UR6, -UR21, URZ, URZ ;  /* 0x0000003f15067290 */ /* 0x000fe2000fffe13f */
[----:B0-----:R-:W-:-:S02]  /*63d0*/  ISETP.NE.AND P3, PT, R13, R16, PT ;  /* 0x000000100d00720c */ /* 0x001fc40003f65270 */
[----:B------:R-:W-:Y:S01]  /*63e0*/  R2UR UR11, R4 ;  /* 0x00000000040b72ca */ /* 0x000fe200000e0000 */
[----:B------:R-:W-:Y:S01]  /*63f0*/  UIMAD UR20, UR20, UR6, UR5 ;  /* 0x00000006141472a4 */ /* 0x000fe2000f8e0205 */
[----:B------:R-:W-:Y:S01]  /*6400*/  SEL R12, R14, RZ, P2 ;  /* 0x000000ff0e0c7207 */ /* 0x000fe20001000000 */
[----:B------:R-:W-:Y:S01]  /*6410*/  UIADD3.X UR5, URZ, UR25, URZ, UP1, !UPT ;  /* 0x000000193f057290 */ /* 0x000fe20008ffe43f */
[----:B------:R-:W-:Y:S01]  /*6420*/  SEL R11, R13, RZ, P3 ;  /* 0x000000ff0d0b7207 */ /* 0x000fe20001800000 */
[----:B------:R-:W-:Y:S02]  /*6430*/  UIMAD UR20, UR20, UR15, UR23 ;  /* 0x0000000f141472a4 */ /* 0x000fe4000f8e0217 */
[----:B------:R-:W-:Y:S02]  /*6440*/  UIMAD UR19, UR19, UR14, UR22 ;  /* 0x0000000e131372a4 */ /* 0x000fe4000f8e0216 */
[----:B------:R-:W-:Y:S02]  /*6450*/  UPRMT UR6, UR7, 0x5410, URZ ;  /* 0x0000541007067896 */ /* 0x000fe4000800003f */
[----:B------:R-:W-:Y:S01]  /*6460*/  UIADD3.X UR25, URZ, UR25, URZ, UP2, !UPT ;  /* 0x000000193f197290 */ /* 0x000fe200097fe43f */
[----:B------:R-:W-:-:S04]  /*6470*/  @P3 IMAD.MOV R15, RZ, RZ, R10 ;  /* 0x000000ffff0f3224 */ /* 0x000fc800078e020a */
[----:B------:R-:W-:Y:S02]  /*6480*/  IMAD.MOV.U32 R10, RZ, RZ, R15 ;  /* 0x000000ffff0a7224 */ /* 0x000fe400078e000f */
[----:B------:R0:W-:Y:S02]  /*6490*/  UTMALDG.4D.IM2COL [UR16], [UR4], UR6 ;  /* 0x00000010040073b4 */ /* 0x0001e40008058006 */
[----:B------:R0:W-:Y:S02]  /*64a0*/  UTMALDG.4D.MULTICAST [UR8], [UR24], UR26, desc[UR28] ;  /* 0x00001c08180073b4 */ /* 0x0001e4000801981a */
[----:B0-----:R-:W-:Y:S05]  /*64b0*/  @P5 BRA `(.L_x_161) ;  /* 0xfffffff8009c5947 */ /* 0x001fea000383ffff */
.L_x_157:
[----:B------:R-:W-:Y:S01]  /*64c0*/  ISETP.GE.U32.AND P2, PT, R5, 0x12, PT ;  /* 0x000000120500780c */ /* 0x000fe20003f46070 */
[----:B------:R-:W-:Y:S05]  /*64d0*/  WARPSYNC.ALL ;  /* 0x0000000000007948 */ /* 0x000fea0003800000 */
[----:B------:R-:W-:-:S07]  /*64e0*/  ELECT P1, URZ, PT ;  /* 0x00000000003f782f */ /* 0x000fce0003820000 */
[----:B---3-5:R-:W-:-:S05]  /*64f0*/  @P2 IMAD.WIDE.U32 R6, R5, 0x38e38e39, RZ ;  /* 0x38e38e3905062825 */ /* 0x028fca00078e00ff */
[----:B------:R-:W-:-:S04]  /*6500*/  @P2 SHF.R.U32.HI R0, RZ, 0x2, R7 ;  /* 0x00000002ff002819 */ /* 0x000fc80000011607 */
[----:B------:R-:W-:-:S04]  /*6510*/  @P2 LOP3.LUT R0, R0, 0x1, RZ, 0xc0, !PT ;  /* 0x0000000100002812 */ /* 0x000fc800078ec0ff */
[----:B------:R-:W-:Y:S01]  /*6520*/  @P2 ISETP.NE.U32.AND P0, PT, R0, 0x1, PT ;  /* 0x000000010000280c */ /* 0x000fe20003f05070 */
[----:B------:R-:W-:-:S12]  /*6530*/  @!P1 EXIT ;  /* 0x000000000000994d */ /* 0x000fd80003800000 */
[----:B------:R-:W-:Y:S01]  /*6540*/  LOP3.LUT R3, R3, 0x2, RZ, 0xfc, !PT ;  /* 0x0000000203037812 */ /* 0x000fe200078efcff */
[----:B------:R-:W-:Y:S01]  /*6550*/  IMAD.MOV.U32 R4, RZ, RZ, 0x1 ;  /* 0x00000001ff047424 */ /* 0x000fe200078e00ff */
[----:B------:R-:W-:Y:S02]  /*6560*/  @P2 ISETP.NE.U32.AND.EX P0, PT, RZ, RZ, PT, P0 ;  /* 0x000000ffff00220c */ /* 0x000fe40003f05100 */
[----:B------:R-:W-:Y:S02]  /*6570*/  ISETP.NE.AND P1, PT, R3, 0x3, PT ;  /* 0x000000030300780c */ /* 0x000fe40003f25270 */
[----:B------:R-:W-:-:S11]  /*6580*/  @P2 SEL R4, RZ, 0x1, !P0 ;  /* 0x00000001ff042807 */ /* 0x000fd60004000000 */
[----:B------:R-:W-:Y:S05]  /*6590*/  @!P1 BRA `(.L_x_162) ;  /* 0x0000000000049947 */ /* 0x000fea0003800000 */
[----:B------:R-:W-:Y:S01]  /*65a0*/  BPT.TRAP 0x1 ;  /* 0x000000040000795c */ /* 0x000fe20000300000 */
.L_x_162:
[----:B------:R-:W0:Y:S01]  /*65b0*/  S2R R7, SR_CgaCtaId ;  /* 0x0000000000077919 */ /* 0x000e220000008800 */
[----:B------:R-:W-:Y:S01]  /*65c0*/  IMAD.WIDE.U32 R2, R5, 0x38e38e39, RZ ;  /* 0x38e38e3905027825 */ /* 0x000fe200078e00ff */
[----:B------:R-:W-:-:S04]  /*65d0*/  MOV R0, 0x400 ;  /* 0x0000040000007802 */ /* 0x000fc80000000f00 */
[----:B------:R-:W-:Y:S02]  /*65e0*/  SHF.R.U32.HI R2, RZ, 0x2, R3 ;  /* 0x00000002ff027819 */ /* 0x000fe40000011603 */
[----:B------:R-:W-:-:S03]  /*65f0*/  SHF.L.U32 R3, R4, 0x1f, RZ ;  /* 0x0000001f04037819 */ /* 0x000fc600000006ff */
[----:B------:R-:W-:Y:S01]  /*6600*/  IMAD R5, R2, -0x12, R5 ;  /* 0xffffffee02057824 */ /* 0x000fe200078e0205 */
[----:B0-----:R-:W-:-:S05]  /*6610*/  LEA R0, R7, R0, 0x18 ;  /* 0x0000000007007211 */ /* 0x001fca00078ec0ff */
[----:B------:R-:W-:-:S04]  /*6620*/  VIADD R0, R0, 0x36090 ;  /* 0x0003609000007836 */ /* 0x000fc80000000000 */
[----:B------:R-:W-:-:S07]  /*6630*/  IMAD R2, R5, 0x8, R0 ;  /* 0x0000000805027824 */ /* 0x000fce00078e0200 */
.L_x_163:
[----:B0-----:R0:W1:Y:S02]  /*6640*/  SYNCS.PHASECHK.TRANS64.TRYWAIT P0, [R2+URZ], R3 ;  /* 0x00000003020075a7 */ /* 0x001064000800017f */
[----:B-1----:R-:W-:Y:S05]  /*6650*/  @!P0 NANOSLEEP.SYNCS 0x989680 ;  /* 0x009896800000895d */ /* 0x002fea0003900000 */
[----:B------:R-:W1:Y:S02]  /*6660*/  @!P0 SYNCS.PHASECHK.TRANS64 P0, [R2+URZ], R3 ;  /* 0x00000003020085a7 */ /* 0x000e64000800007f */
[----:B-1----:R-:W-:Y:S05]  /*6670*/  @!P0 BRA `(.L_x_163) ;  /* 0xfffffffc00f08947 */ /* 0x002fea000383ffff */
[----:B------:R-:W-:-:S05]  /*6680*/  VIADD R5, R5, 0x1 ;  /* 0x0000000105057836 */ /* 0x000fca0000000000 */
[----:B------:R-:W-:-:S04]  /*6690*/  ISETP.NE.AND P0, PT, R5, 0x12, PT ;  /* 0x000000120500780c */ /* 0x000fc80003f05270 */
[----:B0-----:R-:W-:Y:S02]  /*66a0*/  SEL R3, RZ, 0x1, P0 ;  /* 0x00000001ff037807 */ /* 0x001fe40000000000 */
[----:B------:R-:W-:Y:S02]  /*66b0*/  SEL R5, R5, RZ, P0 ;  /* 0x000000ff05057207 */ /* 0x000fe40000000000 */
[----:B------:R-:W-:-:S03]  /*66c0*/  LOP3.LUT R7, R4, R3, RZ, 0x3c, !PT ;  /* 0x0000000304077212 */ /* 0x000fc600078e3cff */
[----:B------:R-:W-:Y:S01]  /*66d0*/  IMAD R2, R5, 0x8, R0 ;  /* 0x0000000805027824 */ /* 0x000fe200078e0200 */
[----:B------:R-:W-:-:S07]  /*66e0*/  SHF.L.U32 R3, R7, 0x1f, RZ ;  /* 0x0000001f07037819 */ /* 0x000fce00000006ff */
.L_x_164:
        /* <DEDUP_REMOVED lines=11> */
.L_x_165:
        /* <DEDUP_REMOVED lines=11> */
.L_x_166:
        /* <DEDUP_REMOVED lines=11> */
.L_x_167:
        /* <DEDUP_REMOVED lines=11> */
.L_x_168:
        /* <DEDUP_REMOVED lines=11> */
.L_x_169:
        /* <DEDUP_REMOVED lines=11> */
.L_x_170:
        /* <DEDUP_REMOVED lines=11> */
.L_x_171:
        /* <DEDUP_REMOVED lines=11> */
.L_x_172:
        /* <DEDUP_REMOVED lines=11> */
.L_x_173:
        /* <DEDUP_REMOVED lines=11> */
.L_x_174:
        /* <DEDUP_REMOVED lines=11> */
.L_x_175:
        /* <DEDUP_REMOVED lines=11> */
.L_x_176:
        /* <DEDUP_REMOVED lines=11> */
.L_x_177:
        /* <DEDUP_REMOVED lines=11> */
.L_x_178:
        /* <DEDUP_REMOVED lines=11> */
.L_x_179:
        /* <DEDUP_REMOVED lines=11> */
.L_x_180:
[----:B0-----:R0:W1:Y:S02]  /*71f0*/  SYNCS.PHASECHK.TRANS64.TRYWAIT P0, [R5+URZ], R0 ;  /* 0x00000000050075a7 */ /* 0x001064000800017f */
[----:B-1----:R-:W-:Y:S05]  /*7200*/  @!P0 NANOSLEEP.SYNCS 0x989680 ;  /* 0x009896800000895d */ /* 0x002fea0003900000 */
[----:B------:R-:W1:Y:S02]  /*7210*/  @!P0 SYNCS.PHASECHK.TRANS64 P0, [R5+URZ], R0 ;  /* 0x00000000050085a7 */ /* 0x000e64000800007f */
[----:B-1----:R-:W-:Y:S05]  /*7220*/  @P0 EXIT ;  /* 0x000000000000094d */ /* 0x002fea0003800000 */
[----:B------:R-:W-:Y:S05]  /*7230*/  BRA `(.L_x_180) ;  /* 0xfffffffc00ec7947 */ /* 0x000fea000383ffff */
.L_x_181:
[----:B------:R-:W-:-:S00]  /*7240*/  BRA `(.L_x_181) ;  /* 0xfffffffc00fc7947 */ /* 0x000fc0000383ffff */
[----:B------:R-:W-:-:S00]  /*7250*/  NOP ;  /* 0x0000000000007918 */ /* 0x000fc00000000000 */
        /* <DEDUP_REMOVED lines=10> */
.L_x_182:


//--------------------- .nv.shared._ZN7cutlass13device_kernelINS_4conv6kernel13ConvUniversalINS1_16ConvProblemShapeILNS1_8OperatorE0ELi2EEENS1_10collective14CollectiveConvINS1_46MainloopSm90TmaGmmaWarpSpecializedImplicitGemmILS5_0ELi18ELi2EN4cute5tupleIJNSA_1CILi2EEENSC_ILi1EEESE_EEENS1_36KernelImplicitTmaWarpSpecializedSm90ELi1EEENSB_IJNSC_ILi64EEENSC_ILi128EEENSB_IJSI_EEEEEENS_12float_e4m3_tESM_NSA_8TiledMMAINSA_8MMA_AtomIJNSA_4SM904GMMA31MMA_64x128x32_F32E4M3E4M3_SS_TNILNSQ_7ScaleInE1ELSS_1EEEEEENSA_6LayoutINSB_IJSE_SE_SE_EEENSB_IJNSC_ILi0EEESX_SX_EEEEENSB_IJNSA_10UnderscoreES10_S10_EEEEENS7_6detail26Sm90ImplicitGemmTileTraitsINSA_20SM90_TMA_LOAD_IM2COLENSA_14ComposedLayoutINSA_7SwizzleILi2ELi4ELi3EEENSA_18smem_ptr_flag_bitsILi8EEENSV_INSB_IJNSB_IJNSC_ILi8EEES1B_EEENSB_IJSI_SE_EEENSB_IJSE_NSC_ILi18EEEEEEEEENSB_IJNSB_IJSI_NSC_ILi512EEEEEENSB_IJSE_SX_EEENSB_IJSX_NSC_ILi4096EEEEEEEEEEEEEvEENS14_INSA_23SM90_TMA_LOAD_MULTICASTENS16_IS18_S1A_NSV_INSB_IJNSB_IJS1B_NSC_ILi16EEEEEES1D_S1F_EEENSB_IJS1I_S1J_NSB_IJSX_NSC_ILi8192EEEEEEEEEEEEEvEEEENS_8epilogue10collective6detail29Sm90TmaWarpSpecializedAdapterINS22_15DefaultEpilogueISM_NSB_IJNSB_IJlllEEESE_SX_EEES27_NS21_6thread17LinearCombinationISM_Li1EffLNS28_9ScaleType4KindE0ELNS_15FloatRoundStyleE2ESM_EENS_4gemm15EpilogueDefaultEEEEEvvEEEEvNT_6ParamsE --------------------------
	.section	.nv.shared._ZN7cutlass13device_kernelINS_4conv6kernel13ConvUniversalINS1_16ConvProblemShapeILNS1_8OperatorE0ELi2EEENS1_10collective14CollectiveConvINS1_46MainloopSm90TmaGmmaWarpSpecializedImplicitGemmILS5_0ELi18ELi2EN4cute5tupleIJNSA_1CILi2EEENSC_ILi1EEESE_EEENS1_36KernelImplicitTmaWarpSpecializedSm90ELi1EEENSB_IJNSC_ILi64EEENSC_ILi128EEENSB_IJSI_EEEEEENS_12float_e4m3_tESM_NSA_8TiledMMAINSA_8MMA_AtomIJNSA_4SM904GMMA31MMA_64x128x32_F32E4M3E4M3_SS_TNILNSQ_7ScaleInE1ELSS_1EEEEEENSA_6LayoutINSB_IJSE_SE_SE_EEENSB_IJNSC_ILi0EEESX_SX_EEEEENSB_IJNSA_10UnderscoreES10_S10_EEEEENS7_6detail26Sm90ImplicitGemmTileTraitsINSA_20SM90_TMA_LOAD_IM2COLENSA_14ComposedLayoutINSA_7SwizzleILi2ELi4ELi3EEENSA_18smem_ptr_flag_bitsILi8EEENSV_INSB_IJNSB_IJNSC_ILi8EEES1B_EEENSB_IJSI_SE_EEENSB_IJSE_NSC_ILi18EEEEEEEEENSB_IJNSB_IJSI_NSC_ILi512EEEEEENSB_IJSE_SX_EEENSB_IJSX_NSC_ILi4096EEEEEEEEEEEEEvEENS14_INSA_23SM90_TMA_LOAD_MULTICASTENS16_IS18_S1A_NSV_INSB_IJNSB_IJS1B_NSC_ILi16EEEEEES1D_S1F_EEENSB_IJS1I_S1J_NSB_IJSX_NSC_ILi8192EEEEEEEEEEEEEvEEEENS_8epilogue10collective6detail29Sm90TmaWarpSpecializedAdapterINS22_15DefaultEpilogueISM_NSB_IJNSB_IJlllEEESE_SX_EEES27_NS21_6thread17LinearCombinationISM_Li1EffLNS28_9ScaleType4KindE0ELNS_15FloatRoundStyleE2ESM_EENS_4gemm15EpilogueDefaultEEEEEvvEEEEvNT_6ParamsE,"aw",@nobits
	.sectionflags	@""
	.align	16
	.zero		1024


//--------------------- .nv.shared.reserved.0     --------------------------
	.section	.nv.shared.reserved.0,"aw",@nobits
	.weak		__nv_reservedSMEM_offset_0_alias
	.size		__nv_reservedSMEM_offset_0_alias, 0, 0
	.other		__nv_reservedSMEM_offset_0_alias,@"STO_CUDA_RESERVED_SHARED STV_DEFAULT"
__nv_reservedSMEM_offset_0_alias:
	.zero		0


//--------------------- .nv.global                --------------------------
	.section	.nv.global,"aw",@nobits
.nv.global:
	.type		_ZN39_INTERNAL_e8b79078_4_k_cu_ed39042e_38274cute1_E,@object
	.size		_ZN39_INTERNAL_e8b79078_4_k_cu_ed39042e_38274cute1_E,(_ZN39_INTERNAL_e8b79078_4_k_cu_ed39042e_38274cuda3std3__45__cpo6cbeginE - _ZN39_INTERNAL_e8b79078_4_k_cu_ed39042e_38274cute1_E)
_ZN39_INTERNAL_e8b79078_4_k_cu_ed39042e_38274cute1_E:
	.zero		1
	.type		_ZN39_INTERNAL_e8b79078_4_k_cu_ed39042e_38274cuda3std3__45__cpo6cbeginE,@object
	.size		_ZN39_INTERNAL_e8b79078_4_k_cu_ed39042e_38274cuda3std3__45__cpo6cbeginE,(_ZN39_INTERNAL_e8b79078_4_k_cu_ed39042e_38274cuda3std3__48in_placeE - _ZN39_INTERNAL_e8b79078_4_k_cu_ed39042e_38274cuda3std3__45__cpo6cbeginE)
_ZN39_INTERNAL_e8b79078_4_k_cu_ed39042e_38274cuda3std3__45__cpo6cbeginE:
	.zero		1
	.type		_ZN39_INTERNAL_e8b79078_4_k_cu_ed39042e_38274cuda3std3__48in_placeE,@object
	.size		_ZN39_INTERNAL_e8b79078_4_k_cu_ed39042e_38274cuda3std3__48in_placeE,(_ZN39_INTERNAL_e8b79078_4_k_cu_ed39042e_38274cuda3std6ranges3__45__cpo9iter_moveE - _ZN39_INTERNAL_e8b79078_4_k_cu_ed39042e_38274cuda3std3__48in_placeE)
_ZN39_INTERNAL_e8b79078_4_k_cu_ed39042e_38274cuda3std3__48in_placeE:
	.zero		1
	.type		_ZN39_INTERNAL_e8b79078_4_k_cu_ed39042e_38274cuda3std6ranges3__45__cpo9iter_moveE,@object
	.size		_ZN39_INTERNAL_e8b79078_4_k_cu_ed39042e_38274cuda3std6ranges3__45__cpo9iter_moveE,(_ZN39_INTERNAL_e8b79078_4_k_cu_ed39042e_38274cuda3std3__45__cpo5beginE - _ZN39_INTERNAL_e8b79078_4_k_cu_ed39042e_38274cuda3std6ranges3__45__cpo9iter_moveE)
_ZN39_INTERNAL_e8b79078_4_k_cu_ed39042e_38274cuda3std6ranges3__45__cpo9iter_moveE:
	.zero		1
	.type		_ZN39_INTERNAL_e8b79078_4_k_cu_ed39042e_38274cuda3std3__45__cpo5beginE,@object
	.size		_ZN39_INTERNAL_e8b79078_4_k_cu_ed39042e_38274cuda3std3__45__cpo5beginE,(_ZN39_INTERNAL_e8b79078_4_k_cu_ed39042e_38274cuda3std3__441_GLOBAL__N__e8b79078_4_k_cu_ed39042e_38276ignoreE - _ZN39_INTERNAL_e8b79078_4_k_cu_ed39042e_38274cuda3std3__45__cpo5beginE)
_ZN39_INTERNAL_e8b79078_4_k_cu_ed39042e_38274cuda3std3__45__cpo5beginE:
	.zero		1
	.type		_ZN39_INTERNAL_e8b79078_4_k_cu_ed39042e_38274cuda3std3__441_GLOBAL__N__e8b79078_4_k_cu_ed39042e_38276ignoreE,@object
	.size		_ZN39_INTERNAL_e8b79078_4_k_cu_ed39042e_38274cuda3std3__441_GLOBAL__N__e8b79078_4_k_cu_ed39042e_38276ignoreE,(_ZN39_INTERNAL_e8b79078_4_k_cu_ed39042e_38274cute7productE - _ZN39_INTERNAL_e8b79078_4_k_cu_ed39042e_38274cuda3std3__441_GLOBAL__N__e8b79078_4_k_cu_ed39042e_38276ignoreE)
_ZN39_INTERNAL_e8b79078_4_k_cu_ed39042e_38274cuda3std3__441_GLOBAL__N__e8b79078_4_k_cu_ed39042e_38276ignoreE:
	.zero		1
	.type		_ZN39_INTERNAL_e8b79078_4_k_cu_ed39042e_38274cute7productE,@object
	.size		_ZN39_INTERNAL_e8b79078_4_k_cu_ed39042e_38274cute7productE,(_ZN39_INTERNAL_e8b79078_4_k_cu_ed39042e_38274cuda3std3__45__cpo3endE - _ZN39_INTERNAL_e8b79078_4_k_cu_ed39042e_38274cute7productE)
_ZN39_INTERNAL_e8b79078_4_k_cu_ed39042e_38274cute7productE:
	.zero		1
	.type		_ZN39_INTERNAL_e8b79078_4_k_cu_ed39042e_38274cuda3std3__45__cpo3endE,@object
	.size		_ZN39_INTERNAL_e8b79078_4_k_cu_ed39042e_38274cuda3std3__45__cpo3endE,(_ZN39_INTERNAL_e8b79078_4_k_cu_ed39042e_38274cuda3std3__419piecewise_constructE - _ZN39_INTERNAL_e8b79078_4_k_cu_ed39042e_38274cuda3std3__45__cpo3endE)
_ZN39_INTERNAL_e8b79078_4_k_cu_ed39042e_38274cuda3std3__45__cpo3endE:
	.zero		1
	.type		_ZN39_INTERNAL_e8b79078_4_k_cu_ed39042e_38274cuda3std3__419piecewise_constructE,@object
	.size		_ZN39_INTERNAL_e8b79078_4_k_cu_ed39042e_38274cuda3std3__419piecewise_constructE,(_ZN39_INTERNAL_e8b79078_4_k_cu_ed39042e_38274cuda3std3__45__cpo4cendE - _ZN39_INTERNAL_e8b79078_4_k_cu_ed39042e_38274cuda3std3__419piecewise_constructE)
_ZN39_INTERNAL_e8b79078_4_k_cu_ed39042e_38274cuda3std3__419piecewise_constructE:
	.zero		1
	.type		_ZN39_INTERNAL_e8b79078_4_k_cu_ed39042e_38274cuda3std3__45__cpo4cendE,@object
	.size		_ZN39_INTERNAL_e8b79078_4_k_cu_ed39042e_38274cuda3std3__45__cpo4cendE,(_ZN39_INTERNAL_e8b79078_4_k_cu_ed39042e_38274cuda3std6ranges3__45__cpo4swapE - _ZN39_INTERNAL_e8b79078_4_k_cu_ed39042e_38274cuda3std3__45__cpo4cendE)
_ZN39_INTERNAL_e8b79078_4_k_cu_ed39042e_38274cuda3std3__45__cpo4cendE:
	.zero		1
	.type		_ZN39_INTERNAL_e8b79078_4_k_cu_ed39042e_38274cuda3std6ranges3__45__cpo4swapE,@object
	.size		_ZN39_INTERNAL_e8b79078_4_k_cu_ed39042e_38274cuda3std6ranges3__45__cpo4swapE,(.L_7 - _ZN39_INTERNAL_e8b79078_4_k_cu_ed39042e_38274cuda3std6ranges3__45__cpo4swapE)
_ZN39_INTERNAL_e8b79078_4_k_cu_ed39042e_38274cuda3std6ranges3__45__cpo4swapE:
	.zero		1
.L_7:


//--------------------- .nv.constant0._ZN7cutlass13device_kernelINS_4conv6kernel13ConvUniversalINS1_16ConvProblemShapeILNS1_8OperatorE0ELi2EEENS1_10collective14CollectiveConvINS1_46MainloopSm90TmaGmmaWarpSpecializedImplicitGemmILS5_0ELi18ELi2EN4cute5tupleIJNSA_1CILi2EEENSC_ILi1EEESE_EEENS1_36KernelImplicitTmaWarpSpecializedSm90ELi1EEENSB_IJNSC_ILi64EEENSC_ILi128EEENSB_IJSI_EEEEEENS_12float_e4m3_tESM_NSA_8TiledMMAINSA_8MMA_AtomIJNSA_4SM904GMMA31MMA_64x128x32_F32E4M3E4M3_SS_TNILNSQ_7ScaleInE1ELSS_1EEEEEENSA_6LayoutINSB_IJSE_SE_SE_EEENSB_IJNSC_ILi0EEESX_SX_EEEEENSB_IJNSA_10UnderscoreES10_S10_EEEEENS7_6detail26Sm90ImplicitGemmTileTraitsINSA_20SM90_TMA_LOAD_IM2COLENSA_14ComposedLayoutINSA_7SwizzleILi2ELi4ELi3EEENSA_18smem_ptr_flag_bitsILi8EEENSV_INSB_IJNSB_IJNSC_ILi8EEES1B_EEENSB_IJSI_SE_EEENSB_IJSE_NSC_ILi18EEEEEEEEENSB_IJNSB_IJSI_NSC_ILi512EEEEEENSB_IJSE_SX_EEENSB_IJSX_NSC_ILi4096EEEEEEEEEEEEEvEENS14_INSA_23SM90_TMA_LOAD_MULTICASTENS16_IS18_S1A_NSV_INSB_IJNSB_IJS1B_NSC_ILi16EEEEEES1D_S1F_EEENSB_IJS1I_S1J_NSB_IJSX_NSC_ILi8192EEEEEEEEEEEEEvEEEENS_8epilogue10collective6detail29Sm90TmaWarpSpecializedAdapterINS22_15DefaultEpilogueISM_NSB_IJNSB_IJlllEEESE_SX_EEES27_NS21_6thread17LinearCombinationISM_Li1EffLNS28_9ScaleType4KindE0ELNS_15FloatRoundStyleE2ESM_EENS_4gemm15EpilogueDefaultEEEEEvvEEEEvNT_6ParamsE --------------------------
	.section	.nv.constant0._ZN7cutlass13device_kernelINS_4conv6kernel13ConvUniversalINS1_16ConvProblemShapeILNS1_8OperatorE0ELi2EEENS1_10collective14CollectiveConvINS1_46MainloopSm90TmaGmmaWarpSpecializedImplicitGemmILS5_0ELi18ELi2EN4cute5tupleIJNSA_1CILi2EEENSC_ILi1EEESE_EEENS1_36KernelImplicitTmaWarpSpecializedSm90ELi1EEENSB_IJNSC_ILi64EEENSC_ILi128EEENSB_IJSI_EEEEEENS_12float_e4m3_tESM_NSA_8TiledMMAINSA_8MMA_AtomIJNSA_4SM904GMMA31MMA_64x128x32_F32E4M3E4M3_SS_TNILNSQ_7ScaleInE1ELSS_1EEEEEENSA_6LayoutINSB_IJSE_SE_SE_EEENSB_IJNSC_ILi0EEESX_SX_EEEEENSB_IJNSA_10UnderscoreES10_S10_EEEEENS7_6detail26Sm90ImplicitGemmTileTraitsINSA_20SM90_TMA_LOAD_IM2COLENSA_14ComposedLayoutINSA_7SwizzleILi2ELi4ELi3EEENSA_18smem_ptr_flag_bitsILi8EEENSV_INSB_IJNSB_IJNSC_ILi8EEES1B_EEENSB_IJSI_SE_EEENSB_IJSE_NSC_ILi18EEEEEEEEENSB_IJNSB_IJSI_NSC_ILi512EEEEEENSB_IJSE_SX_EEENSB_IJSX_NSC_ILi4096EEEEEEEEEEEEEvEENS14_INSA_23SM90_TMA_LOAD_MULTICASTENS16_IS18_S1A_NSV_INSB_IJNSB_IJS1B_NSC_ILi16EEEEEES1D_S1F_EEENSB_IJS1I_S1J_NSB_IJSX_NSC_ILi8192EEEEEEEEEEEEEvEEEENS_8epilogue10collective6detail29Sm90TmaWarpSpecializedAdapterINS22_15DefaultEpilogueISM_NSB_IJNSB_IJlllEEESE_SX_EEES27_NS21_6thread17LinearCombinationISM_Li1EffLNS28_9ScaleType4KindE0ELNS_15FloatRoundStyleE2ESM_EENS_4gemm15EpilogueDefaultEEEEEvvEEEEvNT_6ParamsE,"a",@progbits
	.sectionflags	@""
	.align	4
.nv.constant0._ZN7cutlass13device_kernelINS_4conv6kernel13ConvUniversalINS1_16ConvProblemShapeILNS1_8OperatorE0ELi2EEENS1_10collective14CollectiveConvINS1_46MainloopSm90TmaGmmaWarpSpecializedImplicitGemmILS5_0ELi18ELi2EN4cute5tupleIJNSA_1CILi2EEENSC_ILi1EEESE_EEENS1_36KernelImplicitTmaWarpSpecializedSm90ELi1EEENSB_IJNSC_ILi64EEENSC_ILi128EEENSB_IJSI_EEEEEENS_12float_e4m3_tESM_NSA_8TiledMMAINSA_8MMA_AtomIJNSA_4SM904GMMA31MMA_64x128x32_F32E4M3E4M3_SS_TNILNSQ_7ScaleInE1ELSS_1EEEEEENSA_6LayoutINSB_IJSE_SE_SE_EEENSB_IJNSC_ILi0EEESX_SX_EEEEENSB_IJNSA_10UnderscoreES10_S10_EEEEENS7_6detail26Sm90ImplicitGemmTileTraitsINSA_20SM90_TMA_LOAD_IM2COLENSA_14ComposedLayoutINSA_7SwizzleILi2ELi4ELi3EEENSA_18smem_ptr_flag_bitsILi8EEENSV_INSB_IJNSB_IJNSC_ILi8EEES1B_EEENSB_IJSI_SE_EEENSB_IJSE_NSC_ILi18EEEEEEEEENSB_IJNSB_IJSI_NSC_ILi512EEEEEENSB_IJSE_SX_EEENSB_IJSX_NSC_ILi4096EEEEEEEEEEEEEvEENS14_INSA_23SM90_TMA_LOAD_MULTICASTENS16_IS18_S1A_NSV_INSB_IJNSB_IJS1B_NSC_ILi16EEEEEES1D_S1F_EEENSB_IJS1I_S1J_NSB_IJSX_NSC_ILi8192EEEEEEEEEEEEEvEEEENS_8epilogue10collective6detail29Sm90TmaWarpSpecializedAdapterINS22_15DefaultEpilogueISM_NSB_IJNSB_IJlllEEESE_SX_EEES27_NS21_6thread17LinearCombinationISM_Li1EffLNS28_9ScaleType4KindE0ELNS_15FloatRoundStyleE2ESM_EENS_4gemm15EpilogueDefaultEEEEEvvEEEEvNT_6ParamsE:
	.zero		1536


//--------------------- SYMBOLS --------------------------

	.type		.nv.reservedSmem.offset0,@object
	.size		.nv.reservedSmem.offset0,0x4
